//
// Generated by NVIDIA NVVM Compiler
//
// Compiler Build ID: CL-36424714
// Cuda compilation tools, release 13.0, V13.0.88
// Based on NVVM 20.0.0
//

.version 9.0
.target sm_100
.address_size 64

	// .globl	_Z16persistentKernelPdPViS1_S1_
.extern .func  (.param .b32 func_retval0) vprintf
(
	.param .b64 vprintf_param_0,
	.param .b64 vprintf_param_1
)
;
.global .align 4 .u32 g_threadsDone;
.global .align 4 .u32 g_activeCycle = -1;
.global .align 1 .b8 $str[48] = {67, 89, 67, 61, 37, 50, 108, 108, 100, 32, 32, 116, 95, 99, 117, 114, 61, 37, 52, 46, 49, 102, 32, 32, 116, 95, 98, 97, 99, 107, 61, 37, 52, 46, 49, 102, 32, 32, 109, 115, 103, 95, 98, 97, 99, 107, 61};
.global .align 1 .b8 $str$1[3] = {37, 99};
.global .align 1 .b8 $str$2[2] = {10};

.visible .entry _Z16persistentKernelPdPViS1_S1_(
	.param .u64 .ptr .align 1 _Z16persistentKernelPdPViS1_S1__param_0,
	.param .u64 .ptr .align 1 _Z16persistentKernelPdPViS1_S1__param_1,
	.param .u64 .ptr .align 1 _Z16persistentKernelPdPViS1_S1__param_2,
	.param .u64 .ptr .align 1 _Z16persistentKernelPdPViS1_S1__param_3
)
{
	.local .align 8 .b8 	__local_depot0[24];
	.reg .b64 	%SP;
	.reg .b64 	%SPL;
	.reg .pred 	%p<38>;
	.reg .b16 	%rs<79>;
	.reg .b32 	%r<139>;
	.reg .b64 	%rd<62>;
	.reg .b64 	%fd<100>;

	mov.u64 	%SPL, __local_depot0;
	cvta.local.u64 	%SP, %SPL;
	ld.param.u64 	%rd5, [_Z16persistentKernelPdPViS1_S1__param_2];
	cvta.to.global.u64 	%rd7, %rd5;
	bar.sync 	0;
	ld.volatile.global.u32 	%r17, [%rd7];
	setp.ne.s32 	%p1, %r17, 0;
	@%p1 bra 	$L__BB0_22;
	mov.b32 	%r138, -1;
	mov.u32 	%r20, %ctaid.x;
	mov.u32 	%r21, %ntid.x;
	add.u64 	%rd27, %SP, 0;
	mov.u64 	%rd29, $str;
$L__BB0_2:
	ld.param.u64 	%rd59, [_Z16persistentKernelPdPViS1_S1__param_1];
	cvta.to.global.u64 	%rd8, %rd59;
	ld.volatile.global.u32 	%r19, [%rd8];
	setp.lt.s32 	%p2, %r19, 0;
	setp.eq.s32 	%p3, %r19, %r138;
	or.pred  	%p4, %p2, %p3;
	@%p4 bra 	$L__BB0_21;
	mov.u32 	%r22, %tid.x;
	mad.lo.s32 	%r137, %r20, %r21, %r22;
	setp.ne.s32 	%p5, %r137, 0;
	@%p5 bra 	$L__BB0_5;
	st.volatile.global.u32 	[g_activeCycle], %r19;
	mov.b32 	%r23, 0;
	st.volatile.global.u32 	[g_threadsDone], %r23;
	membar.gl;
$L__BB0_5:
	ld.volatile.global.u32 	%r24, [g_activeCycle];
	setp.ne.s32 	%p6, %r24, %r19;
	@%p6 bra 	$L__BB0_5;
	mov.u32 	%r25, %nctaid.x;
	mov.u32 	%r26, %ntid.x;
	mul.lo.s32 	%r4, %r25, %r26;
	setp.gt.u32 	%p7, %r137, 9999;
	mul.hi.u32 	%r27, %r19, -858993459;
	shr.u32 	%r28, %r27, 3;
	mul.lo.s32 	%r29, %r28, 10;
	sub.s32 	%r5, %r19, %r29;
	@%p7 bra 	$L__BB0_17;
	mul.lo.s32 	%r6, %r5, 10;
	add.s32 	%r30, %r6, -10;
	setp.eq.s32 	%p8, %r5, 0;
	selp.b32 	%r7, 90, %r30, %p8;
	cvt.rn.f64.u32 	%fd1, %r19;
$L__BB0_8:
	ld.param.u64 	%rd57, [_Z16persistentKernelPdPViS1_S1__param_0];
	cvta.to.global.u64 	%rd1, %rd57;
	cvt.u16.u32 	%rs2, %r137;
	mul.hi.u16 	%rs3, %rs2, -13107;
	shr.u16 	%rs4, %rs3, 3;
	mul.lo.s16 	%rs5, %rs4, 10;
	sub.s16 	%rs6, %rs2, %rs5;
	cvt.u32.u16 	%r9, %rs6;
	mul.hi.u16 	%rs7, %rs4, 6554;
	mul.lo.s16 	%rs8, %rs7, 10;
	sub.s16 	%rs9, %rs4, %rs8;
	cvt.u32.u16 	%r10, %rs9;
	shr.u16 	%rs10, %rs2, 2;
	mul.hi.u16 	%rs11, %rs10, 5243;
	shr.u16 	%rs12, %rs11, 1;
	mul.lo.s16 	%rs13, %rs12, 205;
	shr.u16 	%rs14, %rs13, 11;
	mul.lo.s16 	%rs15, %rs14, 10;
	sub.s16 	%rs16, %rs12, %rs15;
	cvt.u32.u16 	%r31, %rs16;
	and.b32  	%r11, %r31, 255;
	shr.u16 	%rs17, %rs2, 3;
	mul.hi.u16 	%rs18, %rs17, 8389;
	shr.u16 	%rs1, %rs18, 4;
	setp.eq.s16 	%p9, %rs1, 1;
	mov.f64 	%fd99, 0d0000000000000000;
	@%p9 bra 	$L__BB0_11;
	setp.ne.s16 	%p10, %rs1, 0;
	@%p10 bra 	$L__BB0_16;
	add.s32 	%r41, %r6, %r9;
	mad.lo.s32 	%r42, %r41, 10, %r10;
	mad.lo.s32 	%r43, %r11, 100000, %r42;
	mul.wide.u32 	%rd19, %r43, 8;
	add.s64 	%rd20, %rd1, %rd19;
	st.global.f64 	[%rd20], %fd1;
	mov.b64 	%rd21, 4607182418800017408;
	st.global.u64 	[%rd20+8000], %rd21;
	mov.b64 	%rd22, 0;
	st.global.u64 	[%rd20+16000], %rd22;
	st.global.u64 	[%rd20+24000], %rd22;
	st.global.u64 	[%rd20+32000], %rd22;
	st.global.u64 	[%rd20+40000], %rd22;
	st.global.u64 	[%rd20+48000], %rd22;
	st.global.u64 	[%rd20+56000], %rd22;
	st.global.u64 	[%rd20+64000], %rd22;
	st.global.u64 	[%rd20+72000], %rd22;
	bra.uni 	$L__BB0_16;
$L__BB0_11:
	add.s32 	%r12, %r6, %r9;
	mad.lo.s32 	%r13, %r12, 10, %r10;
	mul.lo.s32 	%r14, %r11, 100000;
	add.s32 	%r32, %r14, %r13;
	mul.wide.u32 	%rd9, %r32, 8;
	add.s64 	%rd2, %rd1, %rd9;
	ld.global.f64 	%fd2, [%rd2+80000];
	mov.f64 	%fd98, 0d0000000000000000;
	setp.eq.s32 	%p11, %r19, 0;
	@%p11 bra 	$L__BB0_15;
	setp.ne.s32 	%p12, %r19, 1;
	@%p12 bra 	$L__BB0_14;
	add.s32 	%r33, %r13, -100;
	cvt.u64.u32 	%rd10, %r33;
	cvt.u64.u32 	%rd11, %r14;
	add.s64 	%rd12, %rd10, %rd11;
	shl.b64 	%rd13, %rd12, 3;
	add.s64 	%rd14, %rd1, %rd13;
	ld.global.f64 	%fd10, [%rd14+80000];
	sub.f64 	%fd98, %fd2, %fd10;
	bra.uni 	$L__BB0_15;
$L__BB0_14:
	setp.lt.u32 	%p13, %r5, 2;
	add.s32 	%r34, %r7, %r9;
	mad.lo.s32 	%r35, %r34, 10, %r10;
	add.s32 	%r36, %r35, %r14;
	mul.wide.u32 	%rd15, %r36, 8;
	add.s64 	%rd16, %rd1, %rd15;
	ld.global.f64 	%fd11, [%rd16+80000];
	selp.b32 	%r37, 80, -20, %p13;
	add.s32 	%r38, %r12, %r37;
	mad.lo.s32 	%r39, %r38, 10, %r10;
	add.s32 	%r40, %r39, %r14;
	mul.wide.u32 	%rd17, %r40, 8;
	add.s64 	%rd18, %rd1, %rd17;
	ld.global.f64 	%fd12, [%rd18+80000];
	mul.f64 	%fd13, %fd11, 0dC010000000000000;
	fma.rn.f64 	%fd14, %fd2, 0d4008000000000000, %fd13;
	add.f64 	%fd15, %fd12, %fd14;
	mul.f64 	%fd98, %fd15, 0d3FE0000000000000;
	add.f64 	%fd16, %fd11, %fd11;
	sub.f64 	%fd17, %fd2, %fd16;
	add.f64 	%fd99, %fd12, %fd17;
$L__BB0_15:
	st.global.f64 	[%rd2+88000], %fd98;
	st.global.f64 	[%rd2+96000], %fd99;
$L__BB0_16:
	add.s32 	%r137, %r137, %r4;
	setp.lt.u32 	%p14, %r137, 10000;
	@%p14 bra 	$L__BB0_8;
$L__BB0_17:
	atom.global.add.u32 	%r44, [g_threadsDone], 1;
	add.s32 	%r45, %r44, 1;
	setp.ne.s32 	%p15, %r45, %r4;
	mov.u32 	%r138, %r19;
	@%p15 bra 	$L__BB0_21;
	setp.lt.u32 	%p16, %r19, 9;
	@%p16 bra 	$L__BB0_20;
	ld.param.u64 	%rd58, [_Z16persistentKernelPdPViS1_S1__param_0];
	cvt.u64.u32 	%rd23, %r19;
	mul.lo.s32 	%r46, %r5, 100;
	cvt.rn.f64.u32 	%fd18, %r19;
	mov.f64 	%fd19, 0d4000000000000000;
	sub.f64 	%fd20, %fd19, %fd18;
	cvta.to.global.u64 	%rd24, %rd58;
	mul.wide.u32 	%rd25, %r46, 8;
	add.s64 	%rd26, %rd24, %rd25;
	ld.global.f64 	%fd21, [%rd26];
	add.f64 	%fd22, %fd21, 0d0000000000000000;
	ld.global.f64 	%fd23, [%rd26+8000];
	fma.rn.f64 	%fd24, %fd20, %fd23, %fd22;
	ld.global.f64 	%fd25, [%rd26+16000];
	mul.f64 	%fd26, %fd20, %fd20;
	mul.f64 	%fd27, %fd26, 0d3FE0000000000000;
	fma.rn.f64 	%fd28, %fd27, %fd25, %fd24;
	ld.global.f64 	%fd29, [%rd26+24000];
	mul.f64 	%fd30, %fd20, %fd26;
	div.rn.f64 	%fd31, %fd30, 0d4018000000000000;
	fma.rn.f64 	%fd32, %fd31, %fd29, %fd28;
	ld.global.f64 	%fd33, [%rd26+32000];
	mul.f64 	%fd34, %fd20, %fd30;
	div.rn.f64 	%fd35, %fd34, 0d4038000000000000;
	fma.rn.f64 	%fd36, %fd35, %fd33, %fd32;
	ld.global.f64 	%fd37, [%rd26+40000];
	mul.f64 	%fd38, %fd20, %fd34;
	div.rn.f64 	%fd39, %fd38, 0d405E000000000000;
	fma.rn.f64 	%fd40, %fd39, %fd37, %fd36;
	ld.global.f64 	%fd41, [%rd26+48000];
	mul.f64 	%fd42, %fd20, %fd38;
	div.rn.f64 	%fd43, %fd42, 0d4086800000000000;
	fma.rn.f64 	%fd44, %fd43, %fd41, %fd40;
	ld.global.f64 	%fd45, [%rd26+56000];
	mul.f64 	%fd46, %fd20, %fd42;
	div.rn.f64 	%fd47, %fd46, 0d40B3B00000000000;
	fma.rn.f64 	%fd48, %fd47, %fd45, %fd44;
	ld.global.f64 	%fd49, [%rd26+64000];
	mul.f64 	%fd50, %fd20, %fd46;
	div.rn.f64 	%fd51, %fd50, 0d40E3B00000000000;
	fma.rn.f64 	%fd52, %fd51, %fd49, %fd48;
	ld.global.f64 	%fd53, [%rd26+72000];
	mul.f64 	%fd54, %fd20, %fd50;
	div.rn.f64 	%fd55, %fd54, 0d4116260000000000;
	fma.rn.f64 	%fd56, %fd55, %fd53, %fd52;
	cvta.to.local.u64 	%rd28, %rd27;
	st.local.u64 	[%rd28], %rd23;
	st.local.f64 	[%rd28+8], %fd18;
	st.local.f64 	[%rd28+16], %fd56;
	cvta.global.u64 	%rd30, %rd29;
	{ // callseq 0, 0
	.param .b64 param0;
	st.param.b64 	[param0], %rd30;
	.param .b64 param1;
	st.param.b64 	[param1], %rd27;
	.param .b32 retval0;
	call.uni (retval0), 
	vprintf, 
	(
	param0, 
	param1
	);
	ld.param.b32 	%r47, [retval0];
	} // callseq 0
	ld.global.f64 	%fd57, [%rd24+80000];
	cvt.rni.s64.f64 	%rd31, %fd57;
	cvt.u16.u64 	%rs19, %rd31;
	and.b16  	%rs20, %rs19, 255;
	setp.eq.s16 	%p17, %rs20, 0;
	selp.b16 	%rs21, 95, %rs19, %p17;
	cvt.u32.u16 	%r49, %rs21;
	cvt.s32.s8 	%r50, %r49;
	st.local.u32 	[%rd28], %r50;
	mov.u64 	%rd32, $str$1;
	cvta.global.u64 	%rd33, %rd32;
	{ // callseq 1, 0
	.param .b64 param0;
	st.param.b64 	[param0], %rd33;
	.param .b64 param1;
	st.param.b64 	[param1], %rd27;
	.param .b32 retval0;
	call.uni (retval0), 
	vprintf, 
	(
	param0, 
	param1
	);
	ld.param.b32 	%r51, [retval0];
	} // callseq 1
	ld.global.f64 	%fd58, [%rd24+80800];
	cvt.rni.s64.f64 	%rd34, %fd58;
	cvt.u16.u64 	%rs22, %rd34;
	and.b16  	%rs23, %rs22, 255;
	setp.eq.s16 	%p18, %rs23, 0;
	selp.b16 	%rs24, 95, %rs22, %p18;
	cvt.u32.u16 	%r53, %rs24;
	cvt.s32.s8 	%r54, %r53;
	st.local.u32 	[%rd28], %r54;
	{ // callseq 2, 0
	.param .b64 param0;
	st.param.b64 	[param0], %rd33;
	.param .b64 param1;
	st.param.b64 	[param1], %rd27;
	.param .b32 retval0;
	call.uni (retval0), 
	vprintf, 
	(
	param0, 
	param1
	);
	ld.param.b32 	%r55, [retval0];
	} // callseq 2
	ld.global.f64 	%fd59, [%rd24+81600];
	cvt.rni.s64.f64 	%rd35, %fd59;
	cvt.u16.u64 	%rs25, %rd35;
	and.b16  	%rs26, %rs25, 255;
	setp.eq.s16 	%p19, %rs26, 0;
	selp.b16 	%rs27, 95, %rs25, %p19;
	cvt.u32.u16 	%r57, %rs27;
	cvt.s32.s8 	%r58, %r57;
	st.local.u32 	[%rd28], %r58;
	{ // callseq 3, 0
	.param .b64 param0;
	st.param.b64 	[param0], %rd33;
	.param .b64 param1;
	st.param.b64 	[param1], %rd27;
	.param .b32 retval0;
	call.uni (retval0), 
	vprintf, 
	(
	param0, 
	param1
	);
	ld.param.b32 	%r59, [retval0];
	} // callseq 3
	ld.global.f64 	%fd60, [%rd24+82400];
	cvt.rni.s64.f64 	%rd36, %fd60;
	cvt.u16.u64 	%rs28, %rd36;
	and.b16  	%rs29, %rs28, 255;
	setp.eq.s16 	%p20, %rs29, 0;
	selp.b16 	%rs30, 95, %rs28, %p20;
	cvt.u32.u16 	%r61, %rs30;
	cvt.s32.s8 	%r62, %r61;
	st.local.u32 	[%rd28], %r62;
	{ // callseq 4, 0
	.param .b64 param0;
	st.param.b64 	[param0], %rd33;
	.param .b64 param1;
	st.param.b64 	[param1], %rd27;
	.param .b32 retval0;
	call.uni (retval0), 
	vprintf, 
	(
	param0, 
	param1
	);
	ld.param.b32 	%r63, [retval0];
	} // callseq 4
	ld.global.f64 	%fd61, [%rd24+83200];
	cvt.rni.s64.f64 	%rd37, %fd61;
	cvt.u16.u64 	%rs31, %rd37;
	and.b16  	%rs32, %rs31, 255;
	setp.eq.s16 	%p21, %rs32, 0;
	selp.b16 	%rs33, 95, %rs31, %p21;
	cvt.u32.u16 	%r65, %rs33;
	cvt.s32.s8 	%r66, %r65;
	st.local.u32 	[%rd28], %r66;
	{ // callseq 5, 0
	.param .b64 param0;
	st.param.b64 	[param0], %rd33;
	.param .b64 param1;
	st.param.b64 	[param1], %rd27;
	.param .b32 retval0;
	call.uni (retval0), 
	vprintf, 
	(
	param0, 
	param1
	);
	ld.param.b32 	%r67, [retval0];
	} // callseq 5
	ld.global.f64 	%fd62, [%rd24+84000];
	cvt.rni.s64.f64 	%rd38, %fd62;
	cvt.u16.u64 	%rs34, %rd38;
	and.b16  	%rs35, %rs34, 255;
	setp.eq.s16 	%p22, %rs35, 0;
	selp.b16 	%rs36, 95, %rs34, %p22;
	cvt.u32.u16 	%r69, %rs36;
	cvt.s32.s8 	%r70, %r69;
	st.local.u32 	[%rd28], %r70;
	{ // callseq 6, 0
	.param .b64 param0;
	st.param.b64 	[param0], %rd33;
	.param .b64 param1;
	st.param.b64 	[param1], %rd27;
	.param .b32 retval0;
	call.uni (retval0), 
	vprintf, 
	(
	param0, 
	param1
	);
	ld.param.b32 	%r71, [retval0];
	} // callseq 6
	ld.global.f64 	%fd63, [%rd24+84800];
	cvt.rni.s64.f64 	%rd39, %fd63;
	cvt.u16.u64 	%rs37, %rd39;
	and.b16  	%rs38, %rs37, 255;
	setp.eq.s16 	%p23, %rs38, 0;
	selp.b16 	%rs39, 95, %rs37, %p23;
	cvt.u32.u16 	%r73, %rs39;
	cvt.s32.s8 	%r74, %r73;
	st.local.u32 	[%rd28], %r74;
	{ // callseq 7, 0
	.param .b64 param0;
	st.param.b64 	[param0], %rd33;
	.param .b64 param1;
	st.param.b64 	[param1], %rd27;
	.param .b32 retval0;
	call.uni (retval0), 
	vprintf, 
	(
	param0, 
	param1
	);
	ld.param.b32 	%r75, [retval0];
	} // callseq 7
	ld.global.f64 	%fd64, [%rd24+85600];
	cvt.rni.s64.f64 	%rd40, %fd64;
	cvt.u16.u64 	%rs40, %rd40;
	and.b16  	%rs41, %rs40, 255;
	setp.eq.s16 	%p24, %rs41, 0;
	selp.b16 	%rs42, 95, %rs40, %p24;
	cvt.u32.u16 	%r77, %rs42;
	cvt.s32.s8 	%r78, %r77;
	st.local.u32 	[%rd28], %r78;
	{ // callseq 8, 0
	.param .b64 param0;
	st.param.b64 	[param0], %rd33;
	.param .b64 param1;
	st.param.b64 	[param1], %rd27;
	.param .b32 retval0;
	call.uni (retval0), 
	vprintf, 
	(
	param0, 
	param1
	);
	ld.param.b32 	%r79, [retval0];
	} // callseq 8
	ld.global.f64 	%fd65, [%rd24+86400];
	cvt.rni.s64.f64 	%rd41, %fd65;
	cvt.u16.u64 	%rs43, %rd41;
	and.b16  	%rs44, %rs43, 255;
	setp.eq.s16 	%p25, %rs44, 0;
	selp.b16 	%rs45, 95, %rs43, %p25;
	cvt.u32.u16 	%r81, %rs45;
	cvt.s32.s8 	%r82, %r81;
	st.local.u32 	[%rd28], %r82;
	{ // callseq 9, 0
	.param .b64 param0;
	st.param.b64 	[param0], %rd33;
	.param .b64 param1;
	st.param.b64 	[param1], %rd27;
	.param .b32 retval0;
	call.uni (retval0), 
	vprintf, 
	(
	param0, 
	param1
	);
	ld.param.b32 	%r83, [retval0];
	} // callseq 9
	ld.global.f64 	%fd66, [%rd24+87200];
	cvt.rni.s64.f64 	%rd42, %fd66;
	cvt.u16.u64 	%rs46, %rd42;
	and.b16  	%rs47, %rs46, 255;
	setp.eq.s16 	%p26, %rs47, 0;
	selp.b16 	%rs48, 95, %rs46, %p26;
	cvt.u32.u16 	%r85, %rs48;
	cvt.s32.s8 	%r86, %r85;
	st.local.u32 	[%rd28], %r86;
	{ // callseq 10, 0
	.param .b64 param0;
	st.param.b64 	[param0], %rd33;
	.param .b64 param1;
	st.param.b64 	[param1], %rd27;
	.param .b32 retval0;
	call.uni (retval0), 
	vprintf, 
	(
	param0, 
	param1
	);
	ld.param.b32 	%r87, [retval0];
	} // callseq 10
	mov.u64 	%rd43, $str$2;
	cvta.global.u64 	%rd44, %rd43;
	{ // callseq 11, 0
	.param .b64 param0;
	st.param.b64 	[param0], %rd44;
	.param .b64 param1;
	st.param.b64 	[param1], 0;
	.param .b32 retval0;
	call.uni (retval0), 
	vprintf, 
	(
	param0, 
	param1
	);
	ld.param.b32 	%r89, [retval0];
	} // callseq 11
	ld.global.f64 	%fd67, [%rd26+8];
	add.f64 	%fd68, %fd67, 0d0000000000000000;
	ld.global.f64 	%fd69, [%rd26+8008];
	fma.rn.f64 	%fd70, %fd20, %fd69, %fd68;
	ld.global.f64 	%fd71, [%rd26+16008];
	fma.rn.f64 	%fd72, %fd27, %fd71, %fd70;
	ld.global.f64 	%fd73, [%rd26+24008];
	fma.rn.f64 	%fd74, %fd31, %fd73, %fd72;
	ld.global.f64 	%fd75, [%rd26+32008];
	fma.rn.f64 	%fd76, %fd35, %fd75, %fd74;
	ld.global.f64 	%fd77, [%rd26+40008];
	fma.rn.f64 	%fd78, %fd39, %fd77, %fd76;
	ld.global.f64 	%fd79, [%rd26+48008];
	fma.rn.f64 	%fd80, %fd43, %fd79, %fd78;
	ld.global.f64 	%fd81, [%rd26+56008];
	fma.rn.f64 	%fd82, %fd47, %fd81, %fd80;
	ld.global.f64 	%fd83, [%rd26+64008];
	fma.rn.f64 	%fd84, %fd51, %fd83, %fd82;
	ld.global.f64 	%fd85, [%rd26+72008];
	fma.rn.f64 	%fd86, %fd55, %fd85, %fd84;
	st.local.u64 	[%rd28], %rd23;
	st.local.f64 	[%rd28+8], %fd18;
	st.local.f64 	[%rd28+16], %fd86;
	{ // callseq 12, 0
	.param .b64 param0;
	st.param.b64 	[param0], %rd30;
	.param .b64 param1;
	st.param.b64 	[param1], %rd27;
	.param .b32 retval0;
	call.uni (retval0), 
	vprintf, 
	(
	param0, 
	param1
	);
	ld.param.b32 	%r91, [retval0];
	} // callseq 12
	ld.global.f64 	%fd87, [%rd24+80008];
	cvt.rni.s64.f64 	%rd45, %fd87;
	cvt.u16.u64 	%rs49, %rd45;
	and.b16  	%rs50, %rs49, 255;
	setp.eq.s16 	%p27, %rs50, 0;
	selp.b16 	%rs51, 95, %rs49, %p27;
	cvt.u32.u16 	%r93, %rs51;
	cvt.s32.s8 	%r94, %r93;
	st.local.u32 	[%rd28], %r94;
	{ // callseq 13, 0
	.param .b64 param0;
	st.param.b64 	[param0], %rd33;
	.param .b64 param1;
	st.param.b64 	[param1], %rd27;
	.param .b32 retval0;
	call.uni (retval0), 
	vprintf, 
	(
	param0, 
	param1
	);
	ld.param.b32 	%r95, [retval0];
	} // callseq 13
	ld.global.f64 	%fd88, [%rd24+80808];
	cvt.rni.s64.f64 	%rd46, %fd88;
	cvt.u16.u64 	%rs52, %rd46;
	and.b16  	%rs53, %rs52, 255;
	setp.eq.s16 	%p28, %rs53, 0;
	selp.b16 	%rs54, 95, %rs52, %p28;
	cvt.u32.u16 	%r97, %rs54;
	cvt.s32.s8 	%r98, %r97;
	st.local.u32 	[%rd28], %r98;
	{ // callseq 14, 0
	.param .b64 param0;
	st.param.b64 	[param0], %rd33;
	.param .b64 param1;
	st.param.b64 	[param1], %rd27;
	.param .b32 retval0;
	call.uni (retval0), 
	vprintf, 
	(
	param0, 
	param1
	);
	ld.param.b32 	%r99, [retval0];
	} // callseq 14
	ld.global.f64 	%fd89, [%rd24+81608];
	cvt.rni.s64.f64 	%rd47, %fd89;
	cvt.u16.u64 	%rs55, %rd47;
	and.b16  	%rs56, %rs55, 255;
	setp.eq.s16 	%p29, %rs56, 0;
	selp.b16 	%rs57, 95, %rs55, %p29;
	cvt.u32.u16 	%r101, %rs57;
	cvt.s32.s8 	%r102, %r101;
	st.local.u32 	[%rd28], %r102;
	{ // callseq 15, 0
	.param .b64 param0;
	st.param.b64 	[param0], %rd33;
	.param .b64 param1;
	st.param.b64 	[param1], %rd27;
	.param .b32 retval0;
	call.uni (retval0), 
	vprintf, 
	(
	param0, 
	param1
	);
	ld.param.b32 	%r103, [retval0];
	} // callseq 15
	ld.global.f64 	%fd90, [%rd24+82408];
	cvt.rni.s64.f64 	%rd48, %fd90;
	cvt.u16.u64 	%rs58, %rd48;
	and.b16  	%rs59, %rs58, 255;
	setp.eq.s16 	%p30, %rs59, 0;
	selp.b16 	%rs60, 95, %rs58, %p30;
	cvt.u32.u16 	%r105, %rs60;
	cvt.s32.s8 	%r106, %r105;
	st.local.u32 	[%rd28], %r106;
	{ // callseq 16, 0
	.param .b64 param0;
	st.param.b64 	[param0], %rd33;
	.param .b64 param1;
	st.param.b64 	[param1], %rd27;
	.param .b32 retval0;
	call.uni (retval0), 
	vprintf, 
	(
	param0, 
	param1
	);
	ld.param.b32 	%r107, [retval0];
	} // callseq 16
	ld.global.f64 	%fd91, [%rd24+83208];
	cvt.rni.s64.f64 	%rd49, %fd91;
	cvt.u16.u64 	%rs61, %rd49;
	and.b16  	%rs62, %rs61, 255;
	setp.eq.s16 	%p31, %rs62, 0;
	selp.b16 	%rs63, 95, %rs61, %p31;
	cvt.u32.u16 	%r109, %rs63;
	cvt.s32.s8 	%r110, %r109;
	st.local.u32 	[%rd28], %r110;
	{ // callseq 17, 0
	.param .b64 param0;
	st.param.b64 	[param0], %rd33;
	.param .b64 param1;
	st.param.b64 	[param1], %rd27;
	.param .b32 retval0;
	call.uni (retval0), 
	vprintf, 
	(
	param0, 
	param1
	);
	ld.param.b32 	%r111, [retval0];
	} // callseq 17
	ld.global.f64 	%fd92, [%rd24+84008];
	cvt.rni.s64.f64 	%rd50, %fd92;
	cvt.u16.u64 	%rs64, %rd50;
	and.b16  	%rs65, %rs64, 255;
	setp.eq.s16 	%p32, %rs65, 0;
	selp.b16 	%rs66, 95, %rs64, %p32;
	cvt.u32.u16 	%r113, %rs66;
	cvt.s32.s8 	%r114, %r113;
	st.local.u32 	[%rd28], %r114;
	{ // callseq 18, 0
	.param .b64 param0;
	st.param.b64 	[param0], %rd33;
	.param .b64 param1;
	st.param.b64 	[param1], %rd27;
	.param .b32 retval0;
	call.uni (retval0), 
	vprintf, 
	(
	param0, 
	param1
	);
	ld.param.b32 	%r115, [retval0];
	} // callseq 18
	ld.global.f64 	%fd93, [%rd24+84808];
	cvt.rni.s64.f64 	%rd51, %fd93;
	cvt.u16.u64 	%rs67, %rd51;
	and.b16  	%rs68, %rs67, 255;
	setp.eq.s16 	%p33, %rs68, 0;
	selp.b16 	%rs69, 95, %rs67, %p33;
	cvt.u32.u16 	%r117, %rs69;
	cvt.s32.s8 	%r118, %r117;
	st.local.u32 	[%rd28], %r118;
	{ // callseq 19, 0
	.param .b64 param0;
	st.param.b64 	[param0], %rd33;
	.param .b64 param1;
	st.param.b64 	[param1], %rd27;
	.param .b32 retval0;
	call.uni (retval0), 
	vprintf, 
	(
	param0, 
	param1
	);
	ld.param.b32 	%r119, [retval0];
	} // callseq 19
	ld.global.f64 	%fd94, [%rd24+85608];
	cvt.rni.s64.f64 	%rd52, %fd94;
	cvt.u16.u64 	%rs70, %rd52;
	and.b16  	%rs71, %rs70, 255;
	setp.eq.s16 	%p34, %rs71, 0;
	selp.b16 	%rs72, 95, %rs70, %p34;
	cvt.u32.u16 	%r121, %rs72;
	cvt.s32.s8 	%r122, %r121;
	st.local.u32 	[%rd28], %r122;
	{ // callseq 20, 0
	.param .b64 param0;
	st.param.b64 	[param0], %rd33;
	.param .b64 param1;
	st.param.b64 	[param1], %rd27;
	.param .b32 retval0;
	call.uni (retval0), 
	vprintf, 
	(
	param0, 
	param1
	);
	ld.param.b32 	%r123, [retval0];
	} // callseq 20
	ld.global.f64 	%fd95, [%rd24+86408];
	cvt.rni.s64.f64 	%rd53, %fd95;
	cvt.u16.u64 	%rs73, %rd53;
	and.b16  	%rs74, %rs73, 255;
	setp.eq.s16 	%p35, %rs74, 0;
	selp.b16 	%rs75, 95, %rs73, %p35;
	cvt.u32.u16 	%r125, %rs75;
	cvt.s32.s8 	%r126, %r125;
	st.local.u32 	[%rd28], %r126;
	{ // callseq 21, 0
	.param .b64 param0;
	st.param.b64 	[param0], %rd33;
	.param .b64 param1;
	st.param.b64 	[param1], %rd27;
	.param .b32 retval0;
	call.uni (retval0), 
	vprintf, 
	(
	param0, 
	param1
	);
	ld.param.b32 	%r127, [retval0];
	} // callseq 21
	ld.global.f64 	%fd96, [%rd24+87208];
	cvt.rni.s64.f64 	%rd54, %fd96;
	cvt.u16.u64 	%rs76, %rd54;
	and.b16  	%rs77, %rs76, 255;
	setp.eq.s16 	%p36, %rs77, 0;
	selp.b16 	%rs78, 95, %rs76, %p36;
	cvt.u32.u16 	%r129, %rs78;
	cvt.s32.s8 	%r130, %r129;
	st.local.u32 	[%rd28], %r130;
	{ // callseq 22, 0
	.param .b64 param0;
	st.param.b64 	[param0], %rd33;
	.param .b64 param1;
	st.param.b64 	[param1], %rd27;
	.param .b32 retval0;
	call.uni (retval0), 
	vprintf, 
	(
	param0, 
	param1
	);
	ld.param.b32 	%r131, [retval0];
	} // callseq 22
	{ // callseq 23, 0
	.param .b64 param0;
	st.param.b64 	[param0], %rd44;
	.param .b64 param1;
	st.param.b64 	[param1], 0;
	.param .b32 retval0;
	call.uni (retval0), 
	vprintf, 
	(
	param0, 
	param1
	);
	ld.param.b32 	%r133, [retval0];
	} // callseq 23
$L__BB0_20:
	ld.param.u64 	%rd61, [_Z16persistentKernelPdPViS1_S1__param_3];
	cvta.to.global.u64 	%rd55, %rd61;
	st.volatile.global.u32 	[%rd55], %r19;
	membar.sys;
	mov.u32 	%r138, %r19;
$L__BB0_21:
	ld.param.u64 	%rd60, [_Z16persistentKernelPdPViS1_S1__param_2];
	cvta.to.global.u64 	%rd56, %rd60;
	ld.volatile.global.u32 	%r135, [%rd56];
	setp.eq.s32 	%p37, %r135, 0;
	@%p37 bra 	$L__BB0_2;
$L__BB0_22:
	ret;

}


// ===== COMPILED SASS (sm_100) =====

	.target	sm_100

	.elftype	@"ET_EXEC"


//--------------------- .note.nv.tkinfo           --------------------------
	.section	.note.nv.tkinfo,"",@"SHT_NOTE"
	.sectionflags	@"SHF_NOTE_NV_TKINFO"
	.tkinfo
        /*0018*/ 	.word	0x00000002
        /*0030*/ 	.string	""
        /*0030*/ 	.string	"ptxas"
        /*0030*/ 	.string	"Cuda compilation tools, release 13.0, V13.0.88"
        /*0030*/ 	.string	"Build cuda_13.0.r13.0/compiler.36424714_0"
        /*0030*/ 	.string	"-arch sm_100 -m 64 "



//--------------------- .note.nv.cuinfo           --------------------------
	.section	.note.nv.cuinfo,"",@"SHT_NOTE"
	.sectionflags	@"SHF_NOTE_NV_CUINFO"
        /*0018*/ 	.short	0x0002
        /*001a*/ 	.short	0x0064
        /*001c*/ 	.short	0x0082
	.zero		2


//--------------------- .nv.info                  --------------------------
	.section	.nv.info,"",@"SHT_CUDA_INFO"
	.align	4


	//----- nvinfo : EIATTR_REGCOUNT
	.align		4
        /*0000*/ 	.byte	0x04, 0x2f
        /*0002*/ 	.short	(.L_6 - .L_5)
	.align		4
.L_5:
        /*0004*/ 	.word	index@(_Z16persistentKernelPdPViS1_S1_)
        /*0008*/ 	.word	0x00000038


	//----- nvinfo : EIATTR_FRAME_SIZE
	.align		4
.L_6:
        /*000c*/ 	.byte	0x04, 0x11
        /*000e*/ 	.short	(.L_8 - .L_7)
	.align		4
.L_7:
        /*0010*/ 	.word	index@($__internal_0_$__cuda_sm20_div_rn_f64_full)
        /*0014*/ 	.word	0x00000018


	//----- nvinfo : EIATTR_FRAME_SIZE
	.align		4
.L_8:
        /*0018*/ 	.byte	0x04, 0x11
        /*001a*/ 	.short	(.L_10 - .L_9)
	.align		4
.L_9:
        /*001c*/ 	.word	index@(_Z16persistentKernelPdPViS1_S1_)
        /*0020*/ 	.word	0x00000018


	//----- nvinfo : EIATTR_MIN_STACK_SIZE
	.align		4
.L_10:
        /*0024*/ 	.byte	0x04, 0x12
        /*0026*/ 	.short	(.L_12 - .L_11)
	.align		4
.L_11:
        /*0028*/ 	.word	index@(_Z16persistentKernelPdPViS1_S1_)
        /*002c*/ 	.word	0x00000018
.L_12:


//--------------------- .nv.compat                --------------------------
	.section	.nv.compat,"",@"SHT_CUDA_COMPAT_INFO"
	.align	4
        /*0000*/ 	.byte	0x02, 0x09, 0x00, 0x00, 0x02, 0x02, 0x01, 0x00, 0x02, 0x05, 0x05, 0x00, 0x03, 0x07, 0x01, 0x01
        /*0010*/ 	.byte	0x02, 0x03, 0x00, 0x00, 0x02, 0x06, 0x01, 0x00, 0x04, 0x0b, 0x08, 0x00, 0x01, 0x00, 0x00, 0x00
        /*0020*/ 	.byte	0x00, 0x00, 0x00, 0x00


//--------------------- .nv.info._Z16persistentKernelPdPViS1_S1_ --------------------------
	.section	.nv.info._Z16persistentKernelPdPViS1_S1_,"",@"SHT_CUDA_INFO"
	.sectionflags	@""
	.align	4


	//----- nvinfo : EIATTR_CUDA_API_VERSION
	.align		4
        /*0000*/ 	.byte	0x04, 0x37
        /*0002*/ 	.short	(.L_14 - .L_13)
.L_13:
        /*0004*/ 	.word	0x00000082


	//----- nvinfo : EIATTR_KPARAM_INFO
	.align		4
.L_14:
        /*0008*/ 	.byte	0x04, 0x17
        /*000a*/ 	.short	(.L_16 - .L_15)
.L_15:
        /*000c*/ 	.word	0x00000000
        /*0010*/ 	.short	0x0003
        /*0012*/ 	.short	0x0018
        /*0014*/ 	.byte	0x00, 0xf5, 0x21, 0x00


	//----- nvinfo : EIATTR_KPARAM_INFO
	.align		4
.L_16:
        /*0018*/ 	.byte	0x04, 0x17
        /*001a*/ 	.short	(.L_18 - .L_17)
.L_17:
        /*001c*/ 	.word	0x00000000
        /*0020*/ 	.short	0x0002
        /*0022*/ 	.short	0x0010
        /*0024*/ 	.byte	0x00, 0xf5, 0x21, 0x00


	//----- nvinfo : EIATTR_KPARAM_INFO
	.align		4
.L_18:
        /*0028*/ 	.byte	0x04, 0x17
        /*002a*/ 	.short	(.L_20 - .L_19)
.L_19:
        /*002c*/ 	.word	0x00000000
        /*0030*/ 	.short	0x0001
        /*0032*/ 	.short	0x0008
        /*0034*/ 	.byte	0x00, 0xf5, 0x21, 0x00


	//----- nvinfo : EIATTR_KPARAM_INFO
	.align		4
.L_20:
        /*0038*/ 	.byte	0x04, 0x17
        /*003a*/ 	.short	(.L_22 - .L_21)
.L_21:
        /*003c*/ 	.word	0x00000000
        /*0040*/ 	.short	0x0000
        /*0042*/ 	.short	0x0000
        /*0044*/ 	.byte	0x00, 0xf5, 0x21, 0x00


	//----- nvinfo : EIATTR_SPARSE_MMA_MASK
	.align		4
.L_22:
        /*0048*/ 	.byte	0x03, 0x50
        /*004a*/ 	.short	0x0000


	//----- nvinfo : EIATTR_MAXREG_COUNT
	.align		4
        /*004c*/ 	.byte	0x03, 0x1b
        /*004e*/ 	.short	0x00ff


	//----- nvinfo : EIATTR_NUM_BARRIERS
	.align		4
        /*0050*/ 	.byte	0x02, 0x4c
        /*0052*/ 	.byte	0x01
	.zero		1


	//----- nvinfo : EIATTR_EXTERNS
	.align		4
        /*0054*/ 	.byte	0x04, 0x0f
        /*0056*/ 	.short	(.L_24 - .L_23)


	//   ....[0]....
	.align		4
.L_23:
        /*0058*/ 	.word	index@(vprintf)


	//----- nvinfo : EIATTR_MERCURY_ISA_VERSION
	.align		4
.L_24:
        /*005c*/ 	.byte	0x03, 0x5f
        /*005e*/ 	.short	0x0101


	//----- nvinfo : EIATTR_INT_WARP_WIDE_INSTR_OFFSETS
	.align		4
        /*0060*/ 	.byte	0x04, 0x31
        /*0062*/ 	.short	(.L_26 - .L_25)


	//   ....[0]....
.L_25:
        /*0064*/ 	.word	0x00000aa0


	//   ....[1]....
        /*0068*/ 	.word	0x00000b30


	//----- nvinfo : EIATTR_VRC_CTA_INIT_COUNT
	.align		4
.L_26:
        /*006c*/ 	.byte	0x02, 0x4a
	.zero		1
	.zero		1


	//----- nvinfo : EIATTR_SYSCALL_OFFSETS
	.align		4
        /*0070*/ 	.byte	0x04, 0x46
        /*0072*/ 	.short	(.L_28 - .L_27)


	//   ....[0]....
.L_27:
        /*0074*/ 	.word	0x000018b0


	//   ....[1]....
        /*0078*/ 	.word	0x000019b0


	//   ....[2]....
        /*007c*/ 	.word	0x00001ab0


	//   ....[3]....
        /*0080*/ 	.word	0x00001bb0


	//   ....[4]....
        /*0084*/ 	.word	0x00001cb0


	//   ....[5]....
        /*0088*/ 	.word	0x00001db0


	//   ....[6]....
        /*008c*/ 	.word	0x00001eb0


	//   ....[7]....
        /*0090*/ 	.word	0x00001fb0


	//   ....[8]....
        /*0094*/ 	.word	0x000020b0


	//   ....[9]....
        /*0098*/ 	.word	0x000021b0


	//   ....[10]....
        /*009c*/ 	.word	0x000022b0


	//   ....[11]....
        /*00a0*/ 	.word	0x00002320


	//   ....[12]....
        /*00a4*/ 	.word	0x00002510


	//   ....[13]....
        /*00a8*/ 	.word	0x00002610


	//   ....[14]....
        /*00ac*/ 	.word	0x00002710


	//   ....[15]....
        /*00b0*/ 	.word	0x00002810


	//   ....[16]....
        /*00b4*/ 	.word	0x00002910


	//   ....[17]....
        /*00b8*/ 	.word	0x00002a10


	//   ....[18]....
        /*00bc*/ 	.word	0x00002b10


	//   ....[19]....
        /*00c0*/ 	.word	0x00002c10


	//   ....[20]....
        /*00c4*/ 	.word	0x00002d10


	//   ....[21]....
        /*00c8*/ 	.word	0x00002e10


	//   ....[22]....
        /*00cc*/ 	.word	0x00002f10


	//   ....[23]....
        /*00d0*/ 	.word	0x00002f80


	//----- nvinfo : EIATTR_EXIT_INSTR_OFFSETS
	.align		4
.L_28:
        /*00d4*/ 	.byte	0x04, 0x1c
        /*00d6*/ 	.short	(.L_30 - .L_29)


	//   ....[0]....
.L_29:
        /*00d8*/ 	.word	0x000000a0


	//   ....[1]....
        /*00dc*/ 	.word	0x000030a0


	//----- nvinfo : EIATTR_CRS_STACK_SIZE
	.align		4
.L_30:
        /*00e0*/ 	.byte	0x04, 0x1e
        /*00e2*/ 	.short	(.L_32 - .L_31)
.L_31:
        /*00e4*/ 	.word	0x00000000


	//----- nvinfo : EIATTR_CBANK_PARAM_SIZE
	.align		4
.L_32:
        /*00e8*/ 	.byte	0x03, 0x19
        /*00ea*/ 	.short	0x0020


	//----- nvinfo : EIATTR_PARAM_CBANK
	.align		4
        /*00ec*/ 	.byte	0x04, 0x0a
        /*00ee*/ 	.short	(.L_34 - .L_33)
	.align		4
.L_33:
        /*00f0*/ 	.word	index@(.nv.constant0._Z16persistentKernelPdPViS1_S1_)
        /*00f4*/ 	.short	0x0380
        /*00f6*/ 	.short	0x0020


	//----- nvinfo : EIATTR_SW_WAR
	.align		4
.L_34:
        /*00f8*/ 	.byte	0x04, 0x36
        /*00fa*/ 	.short	(.L_36 - .L_35)
.L_35:
        /*00fc*/ 	.word	0x00000008
.L_36:


//--------------------- .nv.callgraph             --------------------------
	.section	.nv.callgraph,"",@"SHT_CUDA_CALLGRAPH"
	.align	4
	.sectionentsize	8
	.align		4
        /*0000*/ 	.word	0x00000000
	.align		4
        /*0004*/ 	.word	0xffffffff
	.align		4
        /*0008*/ 	.word	index@(_Z16persistentKernelPdPViS1_S1_)
	.align		4
        /*000c*/ 	.word	index@(vprintf)
	.align		4
        /*0010*/ 	.word	0x00000000
	.align		4
        /*0014*/ 	.word	0xfffffffe
	.align		4
        /*0018*/ 	.word	0x00000000
	.align		4
        /*001c*/ 	.word	0xfffffffd
	.align		4
        /*0020*/ 	.word	0x00000000
	.align		4
        /*0024*/ 	.word	0xfffffffc


//--------------------- .nv.constant4             --------------------------
	.section	.nv.constant4,"a",@progbits
	.align	8
	.align		8
.nv.constant4:
        /*0000*/ 	.dword	vprintf
	.align		8
        /*0008*/ 	.dword	g_threadsDone
	.align		8
        /*0010*/ 	.dword	g_activeCycle
	.align		8
        /*0018*/ 	.dword	$str
	.align		8
        /*0020*/ 	.dword	$str$1
	.align		8
        /*0028*/ 	.dword	$str$2


//--------------------- .text._Z16persistentKernelPdPViS1_S1_ --------------------------
	.section	.text._Z16persistentKernelPdPViS1_S1_,"ax",@progbits
	.align	128
        .global         _Z16persistentKernelPdPViS1_S1_
        .type           _Z16persistentKernelPdPViS1_S1_,@function
        .size           _Z16persistentKernelPdPViS1_S1_,(.L_x_49 - _Z16persistentKernelPdPViS1_S1_)
        .other          _Z16persistentKernelPdPViS1_S1_,@"STO_CUDA_ENTRY STV_DEFAULT"
_Z16persistentKernelPdPViS1_S1_:
.text._Z16persistentKernelPdPViS1_S1_:
[----:B------:R-:W0:Y:S08]  /*0000*/  LDC R1, c[0x0][0x37c] ;  /* 0x0000df00ff017b82 */ /* 0x000e300000000800 */
[----:B------:R-:W1:Y:S08]  /*0010*/  LDC.64 R2, c[0x0][0x390] ;  /* 0x0000e400ff027b82 */ /* 0x000e700000000a00 */
[----:B------:R-:W-:Y:S01]  /*0020*/  BAR.SYNC.DEFER_BLOCKING 0x0 ;  /* 0x0000000000007b1d */ /* 0x000fe20000010000 */
[----:B0-----:R-:W-:-:S05]  /*0030*/  VIADD R1, R1, 0xffffffe8 ;  /* 0xffffffe801017836 */ /* 0x001fca0000000000 */
[----:B------:R-:W1:Y:S02]  /*0040*/  LDCU.64 UR36, c[0x0][0x358] ;  /* 0x00006b00ff2477ac */ /* 0x000e640008000a00 */
[----:B-1----:R-:W2:Y:S01]  /*0050*/  LDG.E.STRONG.SYS R2, desc[UR36][R2.64] ;  /* 0x0000002402027981 */ /* 0x002ea2000c1f5900 */
[----:B------:R-:W0:Y:S01]  /*0060*/  LDCU UR4, c[0x0][0x2f8] ;  /* 0x00005f00ff0477ac */ /* 0x000e220008000800 */
[----:B------:R-:W1:Y:S01]  /*0070*/  LDCU UR5, c[0x0][0x2fc] ;  /* 0x00005f80ff0577ac */ /* 0x000e620008000800 */
[----:B0-----:R-:W-:Y:S02]  /*0080*/  IADD3 R34, P1, PT, R1, UR4, RZ ;  /* 0x0000000401227c10 */ /* 0x001fe4000ff3e0ff */
[----:B--2---:R-:W-:-:S13]  /*0090*/  ISETP.NE.AND P0, PT, R2, RZ, PT ;  /* 0x000000ff0200720c */ /* 0x004fda0003f05270 */
[----:B-1----:R-:W-:Y:S05]  /*00a0*/  @P0 EXIT ;  /* 0x000000000000094d */ /* 0x002fea0003800000 */
[----:B------:R-:W0:Y:S01]  /*00b0*/  S2UR UR38, SR_CTAID.X ;  /* 0x00000000002679c3 */ /* 0x000e220000002500 */
[----:B------:R-:W-:Y:S02]  /*00c0*/  IMAD.X R2, RZ, RZ, UR5, P1 ;  /* 0x00000005ff027e24 */ /* 0x000fe400088e06ff */
[----:B------:R-:W-:-:S05]  /*00d0*/  IMAD.MOV.U32 R7, RZ, RZ, -0x1 ;  /* 0xffffffffff077424 */ /* 0x000fca00078e00ff */
[----:B------:R-:W1:Y:S02]  /*00e0*/  LDC R35, c[0x0][0x360] ;  /* 0x0000d800ff237b82 */ /* 0x000e640000000800 */
.L_x_42:
[----:B------:R-:W2:Y:S02]  /*00f0*/  LDC.64 R22, c[0x0][0x388] ;  /* 0x0000e200ff167b82 */ /* 0x000ea40000000a00 */
[----:B--2---:R-:W2:Y:S01]  /*0100*/  LDG.E.STRONG.SYS R22, desc[UR36][R22.64] ;  /* 0x0000002416167981 */ /* 0x004ea2000c1f5900 */
[----:B------:R-:W-:Y:S05]  /*0110*/  YIELD ;  /* 0x0000000000007946 */ /* 0x000fea0003800000 */
[----:B------:R-:W-:Y:S01]  /*0120*/  BSSY B6, `(.L_x_0) ;  /* 0x00002f3000067945 */ /* 0x000fe20003800000 */
[----:B--2---:R-:W-:-:S04]  /*0130*/  ISETP.NE.AND P0, PT, R22, R7, PT ;  /* 0x000000071600720c */ /* 0x004fc80003f05270 */
[----:B------:R-:W-:-:S13]  /*0140*/  ISETP.LT.OR P0, PT, R22, RZ, !P0 ;  /* 0x000000ff1600720c */ /* 0x000fda0004701670 */
[----:B------:R-:W-:Y:S05]  /*0150*/  @P0 BRA `(.L_x_1) ;  /* 0x0000002c00bc0947 */ /* 0x000fea0003800000 */
[----:B------:R-:W0:Y:S01]  /*0160*/  S2R R0, SR_TID.X ;  /* 0x0000000000007919 */ /* 0x000e220000002100 */
[----:B------:R-:W2:Y:S01]  /*0170*/  LDC.64 R8, c[0x4][0x10] ;  /* 0x01000400ff087b82 */ /* 0x000ea20000000a00 */
[----:B------:R-:W-:Y:S01]  /*0180*/  BSSY.RECONVERGENT B0, `(.L_x_2) ;  /* 0x0000011000007945 */ /* 0x000fe20003800200 */
[----:B01----:R-:W-:-:S05]  /*0190*/  IMAD R0, R35, UR38, R0 ;  /* 0x0000002623007c24 */ /* 0x003fca000f8e0200 */
[----:B------:R-:W-:-:S13]  /*01a0*/  ISETP.NE.AND P0, PT, R0, RZ, PT ;  /* 0x000000ff0000720c */ /* 0x000fda0003f05270 */
[----:B--2---:R-:W-:Y:S05]  /*01b0*/  @P0 BRA `(.L_x_3) ;  /* 0x0000000000340947 */ /* 0x004fea0003800000 */
[----:B------:R-:W0:Y:S08]  /*01c0*/  LDC.64 R4, c[0x4][0x10] ;  /* 0x01000400ff047b82 */ /* 0x000e300000000a00 */
[----:B------:R-:W1:Y:S01]  /*01d0*/  LDC.64 R6, c[0x4][0x8] ;  /* 0x01000200ff067b82 */ /* 0x000e620000000a00 */
[----:B0-----:R0:W-:Y:S04]  /*01e0*/  STG.E.STRONG.SYS desc[UR36][R4.64], R22 ;  /* 0x0000001604007986 */ /* 0x0011e8000c115924 */
[----:B-1----:R0:W-:Y:S01]  /*01f0*/  STG.E.STRONG.SYS desc[UR36][R6.64], RZ ;  /* 0x000000ff06007986 */ /* 0x0021e2000c115924 */
[----:B------:R-:W-:Y:S01]  /*0200*/  @!PT LDS RZ, [RZ] ;  /* 0x00000000fffff984 */ /* 0x000fe20000000800 */
[----:B------:R-:W-:Y:S01]  /*0210*/  @!PT LDS RZ, [RZ] ;  /* 0x00000000fffff984 */ /* 0x000fe20000000800 */
[----:B------:R-:W-:Y:S01]  /*0220*/  @!PT LDS RZ, [RZ] ;  /* 0x00000000fffff984 */ /* 0x000fe20000000800 */
[----:B------:R-:W-:Y:S01]  /*0230*/  @!PT LDS RZ, [RZ] ;  /* 0x00000000fffff984 */ /* 0x000fe20000000800 */
[----:B------:R-:W-:-:S00]  /*0240*/  MEMBAR.ALL.CTA ;  /* 0x0000000000007992 */ /* 0x000fc00000008000 */
[----:B------:R-:W-:Y:S06]  /*0250*/  MEMBAR.SC.GPU ;  /* 0x0000000000007992 */ /* 0x000fec0000002000 */
[----:B------:R-:W-:-:S00]  /*0260*/  ERRBAR ;  /* 0x00000000000079ab */ /* 0x000fc00000000000 */
[----:B------:R-:W-:Y:S06]  /*0270*/  CGAERRBAR ;  /* 0x00000000000075ab */ /* 0x000fec0000000000 */
[----:B------:R-:W-:Y:S01]  /*0280*/  CCTL.IVALL ;  /* 0x00000000ff00798f */ /* 0x000fe20002000000 */
.L_x_3:
[----:B------:R-:W-:Y:S05]  /*0290*/  BSYNC.RECONVERGENT B0 ;  /* 0x0000000000007941 */ /* 0x000fea0003800200 */
.L_x_2:
[----:B------:R-:W2:Y:S01]  /*02a0*/  LDG.E.STRONG.SYS R3, desc[UR36][R8.64] ;  /* 0x0000002408037981 */ /* 0x000ea2000c1f5900 */
[----:B------:R-:W-:Y:S05]  /*02b0*/  YIELD ;  /* 0x0000000000007946 */ /* 0x000fea0003800000 */
[----:B--2---:R-:W-:-:S13]  /*02c0*/  ISETP.NE.AND P0, PT, R3, R22, PT ;  /* 0x000000160300720c */ /* 0x004fda0003f05270 */
[----:B------:R-:W-:Y:S05]  /*02d0*/  @P0 BRA `(.L_x_2) ;  /* 0xfffffffc00f00947 */ /* 0x000fea000383ffff */
[----:B------:R-:W1:Y:S01]  /*02e0*/  LDCU UR4, c[0x0][0x370] ;  /* 0x00006e00ff0477ac */ /* 0x000e620008000800 */
[----:B0-----:R-:W1:Y:S01]  /*02f0*/  LDC R7, c[0x0][0x360] ;  /* 0x0000d800ff077b82 */ /* 0x001e620000000800 */
[----:B------:R-:W-:Y:S01]  /*0300*/  ISETP.GT.U32.AND P0, PT, R0, 0x270f, PT ;  /* 0x0000270f0000780c */ /* 0x000fe20003f04070 */
[----:B------:R-:W-:Y:S01]  /*0310*/  IMAD.HI.U32 R3, R22, -0x33333333, RZ ;  /* 0xcccccccd16037827 */ /* 0x000fe200078e00ff */
[----:B------:R-:W-:Y:S04]  /*0320*/  BSSY.RECONVERGENT B0, `(.L_x_4) ;  /* 0x0000076000007945 */ /* 0x000fe80003800200 */
[----:B------:R-:W-:-:S05]  /*0330*/  SHF.R.U32.HI R3, RZ, 0x3, R3 ;  /* 0x00000003ff037819 */ /* 0x000fca0000011603 */
[----:B------:R-:W-:Y:S02]  /*0340*/  IMAD R3, R3, -0xa, R22 ;  /* 0xfffffff603037824 */ /* 0x000fe400078e0216 */
[----:B-1----:R-:W-:Y:S01]  /*0350*/  IMAD R7, R7, UR4, RZ ;  /* 0x0000000407077c24 */ /* 0x002fe2000f8e02ff */
[----:B------:R-:W-:Y:S06]  /*0360*/  @P0 BRA `(.L_x_5) ;  /* 0x0000000400c40947 */ /* 0x000fec0003800000 */
[----:B------:R0:W1:Y:S01]  /*0370*/  I2F.F64.U32 R4, R22 ;  /* 0x0000001600047312 */ /* 0x0000620000201800 */
[----:B------:R-:W-:Y:S01]  /*0380*/  IMAD.MOV.U32 R6, RZ, RZ, 0xa ;  /* 0x0000000aff067424 */ /* 0x000fe200078e00ff */
[----:B------:R-:W-:-:S03]  /*0390*/  ISETP.NE.AND P0, PT, R3, RZ, PT ;  /* 0x000000ff0300720c */ /* 0x000fc60003f05270 */
[----:B------:R-:W-:-:S05]  /*03a0*/  IMAD R6, R3, R6, -0xa ;  /* 0xfffffff603067424 */ /* 0x000fca00078e0206 */
[----:B0-----:R-:W-:-:S07]  /*03b0*/  SEL R6, R6, 0x5a, P0 ;  /* 0x0000005a06067807 */ /* 0x001fce0000000000 */
.L_x_10:
[----:B0-2---:R-:W-:Y:S01]  /*03c0*/  LOP3.LUT R10, R0, 0xffff, RZ, 0xc0, !PT ;  /* 0x0000ffff000a7812 */ /* 0x005fe200078ec0ff */
[----:B------:R-:W-:Y:S03]  /*03d0*/  BSSY.RECONVERGENT B1, `(.L_x_6) ;  /* 0x0000069000017945 */ /* 0x000fe60003800200 */
[----:B------:R-:W-:-:S04]  /*03e0*/  SHF.R.U32.HI R8, RZ, 0x2, R10 ;  /* 0x00000002ff087819 */ /* 0x000fc8000001160a */
[----:B------:R-:W-:-:S05]  /*03f0*/  LOP3.LUT R8, R8, 0xffff, RZ, 0xc0, !PT ;  /* 0x0000ffff08087812 */ /* 0x000fca00078ec0ff */
[----:B------:R-:W-:-:S05]  /*0400*/  IMAD R8, R8, 0x147b, RZ ;  /* 0x0000147b08087824 */ /* 0x000fca00078e02ff */
[----:B------:R-:W-:Y:S01]  /*0410*/  SHF.R.U32.HI R12, RZ, 0x11, R8 ;  /* 0x00000011ff0c7819 */ /* 0x000fe20000011608 */
[----:B------:R-:W-:Y:S01]  /*0420*/  IMAD R8, R10, 0xcccd, RZ ;  /* 0x0000cccd0a087824 */ /* 0x000fe200078e02ff */
[----:B------:R-:W-:Y:S02]  /*0430*/  SHF.R.U32.HI R10, RZ, 0x3, R10 ;  /* 0x00000003ff0a7819 */ /* 0x000fe4000001160a */
[----:B------:R-:W-:Y:S02]  /*0440*/  PRMT R9, R12, 0x9910, RZ ;  /* 0x000099100c097816 */ /* 0x000fe400000000ff */
[----:B------:R-:W-:Y:S02]  /*0450*/  SHF.R.U32.HI R8, RZ, 0x13, R8 ;  /* 0x00000013ff087819 */ /* 0x000fe40000011608 */
[----:B------:R-:W-:Y:S01]  /*0460*/  LOP3.LUT R13, R10, 0xffff, RZ, 0xc0, !PT ;  /* 0x0000ffff0a0d7812 */ /* 0x000fe200078ec0ff */
[----:B------:R-:W-:Y:S01]  /*0470*/  IMAD R9, R9, 0xcd, RZ ;  /* 0x000000cd09097824 */ /* 0x000fe200078e02ff */
[C---:B------:R-:W-:Y:S01]  /*0480*/  PRMT R14, R8.reuse, 0x9910, RZ ;  /* 0x00009910080e7816 */ /* 0x040fe200000000ff */
[----:B------:R-:W-:-:S02]  /*0490*/  IMAD R10, R8, 0x199a, RZ ;  /* 0x0000199a080a7824 */ /* 0x000fc400078e02ff */
[----:B------:R-:W-:Y:S01]  /*04a0*/  IMAD R13, R13, 0x20c5, RZ ;  /* 0x000020c50d0d7824 */ /* 0x000fe200078e02ff */
[----:B------:R-:W-:Y:S02]  /*04b0*/  LOP3.LUT R11, R9, 0xffff, RZ, 0xc0, !PT ;  /* 0x0000ffff090b7812 */ /* 0x000fe400078ec0ff */
[----:B------:R-:W-:Y:S02]  /*04c0*/  SHF.R.U32.HI R9, RZ, 0x10, R10 ;  /* 0x00000010ff097819 */ /* 0x000fe4000001160a */
[----:B------:R-:W-:Y:S01]  /*04d0*/  SHF.R.U32.HI R10, RZ, 0xb, R11 ;  /* 0x0000000bff0a7819 */ /* 0x000fe2000001160b */
[----:B------:R-:W-:Y:S01]  /*04e0*/  IMAD.MOV.U32 R11, RZ, RZ, R14 ;  /* 0x000000ffff0b7224 */ /* 0x000fe200078e000e */
[----:B------:R-:W-:Y:S02]  /*04f0*/  PRMT R15, R9, 0x9910, RZ ;  /* 0x00009910090f7816 */ /* 0x000fe400000000ff */
[----:B------:R-:W-:Y:S01]  /*0500*/  PRMT R16, R10, 0x9910, RZ ;  /* 0x000099100a107816 */ /* 0x000fe200000000ff */
[----:B------:R-:W-:Y:S01]  /*0510*/  IMAD R9, R11, 0xa, RZ ;  /* 0x0000000a0b097824 */ /* 0x000fe200078e02ff */
[----:B------:R-:W-:Y:S01]  /*0520*/  SHF.R.U32.HI R14, RZ, 0x14, R13 ;  /* 0x00000014ff0e7819 */ /* 0x000fe2000001160d */
[----:B------:R-:W-:-:S02]  /*0530*/  IMAD.MOV.U32 R10, RZ, RZ, R15 ;  /* 0x000000ffff0a7224 */ /* 0x000fc400078e000f */
[----:B------:R-:W-:Y:S01]  /*0540*/  IMAD.MOV.U32 R11, RZ, RZ, R16 ;  /* 0x000000ffff0b7224 */ /* 0x000fe200078e0010 */
[----:B------:R-:W-:Y:S01]  /*0550*/  PRMT R15, R14, 0x9910, RZ ;  /* 0x000099100e0f7816 */ /* 0x000fe200000000ff */
[----:B------:R-:W-:Y:S02]  /*0560*/  IMAD.MOV R13, RZ, RZ, -R9 ;  /* 0x000000ffff0d7224 */ /* 0x000fe400078e0a09 */
[----:B------:R-:W-:Y:S02]  /*0570*/  IMAD R9, R10, 0xa, RZ ;  /* 0x0000000a0a097824 */ /* 0x000fe400078e02ff */
[----:B------:R-:W-:Y:S01]  /*0580*/  IMAD R10, R11, 0xa, RZ ;  /* 0x0000000a0b0a7824 */ /* 0x000fe200078e02ff */
[----:B------:R-:W-:Y:S01]  /*0590*/  PRMT R11, R13, 0x7710, RZ ;  /* 0x000077100d0b7816 */ /* 0x000fe200000000ff */
[----:B------:R-:W-:Y:S02]  /*05a0*/  IMAD.MOV.U32 R13, RZ, RZ, R15 ;  /* 0x000000ffff0d7224 */ /* 0x000fe400078e000f */
[----:B------:R-:W-:-:S02]  /*05b0*/  IMAD.MOV R9, RZ, RZ, -R9 ;  /* 0x000000ffff097224 */ /* 0x000fc400078e0a09 */
[----:B------:R-:W-:Y:S01]  /*05c0*/  IMAD.MOV R15, RZ, RZ, -R10 ;  /* 0x000000ffff0f7224 */ /* 0x000fe200078e0a0a */
[----:B------:R-:W-:Y:S01]  /*05d0*/  ISETP.NE.AND P1, PT, R13, 0x1, PT ;  /* 0x000000010d00780c */ /* 0x000fe20003f25270 */
[--C-:B------:R-:W-:Y:S01]  /*05e0*/  IMAD.IADD R10, R11, 0x1, R0.reuse ;  /* 0x000000010b0a7824 */ /* 0x100fe200078e0200 */
[----:B------:R-:W-:Y:S01]  /*05f0*/  PRMT R11, R9, 0x7710, RZ ;  /* 0x00007710090b7816 */ /* 0x000fe200000000ff */
[----:B------:R-:W-:Y:S01]  /*0600*/  IMAD.IADD R0, R7, 0x1, R0 ;  /* 0x0000000107007824 */ /* 0x000fe200078e0200 */
[----:B------:R-:W-:Y:S02]  /*0610*/  PRMT R9, R15, 0x7710, RZ ;  /* 0x000077100f097816 */ /* 0x000fe400000000ff */
[----:B------:R-:W-:Y:S02]  /*0620*/  IADD3 R11, PT, PT, R8, R11, RZ ;  /* 0x0000000b080b7210 */ /* 0x000fe40007ffe0ff */
[----:B------:R-:W-:Y:S01]  /*0630*/  ISETP.GE.U32.AND P0, PT, R0, 0x2710, PT ;  /* 0x000027100000780c */ /* 0x000fe20003f06070 */
[----:B------:R-:W-:Y:S01]  /*0640*/  IMAD.IADD R12, R12, 0x1, R9 ;  /* 0x000000010c0c7824 */ /* 0x000fe200078e0209 */
[----:B------:R-:W-:-:S02]  /*0650*/  LOP3.LUT R23, R11, 0xffff, RZ, 0xc0, !PT ;  /* 0x0000ffff0b177812 */ /* 0x000fc400078ec0ff */
[----:B------:R-:W-:Y:S02]  /*0660*/  CS2R R8, SRZ ;  /* 0x0000000000087805 */ /* 0x000fe4000001ff00 */
[----:B------:R-:W-:Y:S02]  /*0670*/  LOP3.LUT R16, R10, 0xffff, RZ, 0xc0, !PT ;  /* 0x0000ffff0a107812 */ /* 0x000fe400078ec0ff */
[----:B------:R-:W-:Y:S01]  /*0680*/  LOP3.LUT R11, R12, 0xff, RZ, 0xc0, !PT ;  /* 0x000000ff0c0b7812 */ /* 0x000fe200078ec0ff */
[----:B------:R-:W-:Y:S06]  /*0690*/  @!P1 BRA `(.L_x_7) ;  /* 0x0000000000509947 */ /* 0x000fec0003800000 */
[----:B------:R-:W-:-:S13]  /*06a0*/  ISETP.NE.AND P1, PT, R14, RZ, PT ;  /* 0x000000ff0e00720c */ /* 0x000fda0003f25270 */
[----:B------:R-:W-:Y:S05]  /*06b0*/  @P1 BRA `(.L_x_8) ;  /* 0x0000000000e81947 */ /* 0x000fea0003800000 */
[----:B------:R-:W0:Y:S01]  /*06c0*/  LDC.64 R8, c[0x0][0x380] ;  /* 0x0000e000ff087b82 */ /* 0x000e220000000a00 */
[----:B------:R-:W-:-:S04]  /*06d0*/  IMAD R10, R3, 0xa, R16 ;  /* 0x0000000a030a7824 */ /* 0x000fc800078e0210 */
[----:B------:R-:W-:-:S04]  /*06e0*/  IMAD R10, R10, 0xa, R23 ;  /* 0x0000000a0a0a7824 */ /* 0x000fc800078e0217 */
[----:B------:R-:W-:Y:S02]  /*06f0*/  IMAD R13, R11, 0x186a0, R10 ;  /* 0x000186a00b0d7824 */ /* 0x000fe400078e020a */
[----:B------:R-:W-:Y:S02]  /*0700*/  IMAD.MOV.U32 R10, RZ, RZ, 0x0 ;  /* 0x00000000ff0a7424 */ /* 0x000fe400078e00ff */
[----:B------:R-:W-:Y:S02]  /*0710*/  IMAD.MOV.U32 R11, RZ, RZ, 0x3ff00000 ;  /* 0x3ff00000ff0b7424 */ /* 0x000fe400078e00ff */
[----:B0-----:R-:W-:-:S05]  /*0720*/  IMAD.WIDE.U32 R8, R13, 0x8, R8 ;  /* 0x000000080d087825 */ /* 0x001fca00078e0008 */
[----:B------:R0:W-:Y:S04]  /*0730*/  STG.E.64 desc[UR36][R8.64+0x1f40], R10 ;  /* 0x001f400a08007986 */ /* 0x0001e8000c101b24 */
[----:B-1----:R0:W-:Y:S04]  /*0740*/  STG.E.64 desc[UR36][R8.64], R4 ;  /* 0x0000000408007986 */ /* 0x0021e8000c101b24 */
[----:B------:R0:W-:Y:S04]  /*0750*/  STG.E.64 desc[UR36][R8.64+0x3e80], RZ ;  /* 0x003e80ff08007986 */ /* 0x0001e8000c101b24 */
[----:B------:R0:W-:Y:S04]  /*0760*/  STG.E.64 desc[UR36][R8.64+0x5dc0], RZ ;  /* 0x005dc0ff08007986 */ /* 0x0001e8000c101b24 */
[----:B------:R0:W-:Y:S04]  /*0770*/  STG.E.64 desc[UR36][R8.64+0x7d00], RZ ;  /* 0x007d00ff08007986 */ /* 0x0001e8000c101b24 */
[----:B------:R0:W-:Y:S04]  /*0780*/  STG.E.64 desc[UR36][R8.64+0x9c40], RZ ;  /* 0x009c40ff08007986 */ /* 0x0001e8000c101b24 */
[----:B------:R0:W-:Y:S04]  /*0790*/  STG.E.64 desc[UR36][R8.64+0xbb80], RZ ;  /* 0x00bb80ff08007986 */ /* 0x0001e8000c101b24 */
[----:B------:R0:W-:Y:S04]  /*07a0*/  STG.E.64 desc[UR36][R8.64+0xdac0], RZ ;  /* 0x00dac0ff08007986 */ /* 0x0001e8000c101b24 */
[----:B------:R0:W-:Y:S04]  /*07b0*/  STG.E.64 desc[UR36][R8.64+0xfa00], RZ ;  /* 0x00fa00ff08007986 */ /* 0x0001e8000c101b24 */
[----:B------:R0:W-:Y:S01]  /*07c0*/  STG.E.64 desc[UR36][R8.64+0x11940], RZ ;  /* 0x011940ff08007986 */ /* 0x0001e2000c101b24 */
[----:B------:R-:W-:Y:S05]  /*07d0*/  BRA `(.L_x_8) ;  /* 0x0000000000a07947 */ /* 0x000fea0003800000 */
.L_x_7:
[----:B------:R-:W0:Y:S01]  /*07e0*/  LDC.64 R12, c[0x0][0x380] ;  /* 0x0000e000ff0c7b82 */ /* 0x000e220000000a00 */
[----:B------:R-:W-:Y:S01]  /*07f0*/  ISETP.NE.AND P1, PT, R22, RZ, PT ;  /* 0x000000ff1600720c */ /* 0x000fe20003f25270 */
[----:B------:R-:W-:Y:S01]  /*0800*/  IMAD R20, R3, 0xa, R16 ;  /* 0x0000000a03147824 */ /* 0x000fe200078e0210 */
[----:B------:R-:W-:Y:S01]  /*0810*/  CS2R R14, SRZ ;  /* 0x00000000000e7805 */ /* 0x000fe2000001ff00 */
[----:B------:R-:W-:Y:S02]  /*0820*/  IMAD R25, R11, 0x186a0, RZ ;  /* 0x000186a00b197824 */ /* 0x000fe400078e02ff */
[----:B------:R-:W-:-:S04]  /*0830*/  IMAD R18, R20, 0xa, R23 ;  /* 0x0000000a14127824 */ /* 0x000fc800078e0217 */
[----:B------:R-:W-:-:S04]  /*0840*/  IMAD.IADD R11, R18, 0x1, R25 ;  /* 0x00000001120b7824 */ /* 0x000fc800078e0219 */
[----:B0-----:R-:W-:Y:S01]  /*0850*/  IMAD.WIDE.U32 R10, R11, 0x8, R12 ;  /* 0x000000080b0a7825 */ /* 0x001fe200078e000c */
[----:B------:R-:W-:Y:S06]  /*0860*/  @!P1 BRA `(.L_x_9) ;  /* 0x0000000000749947 */ /* 0x000fec0003800000 */
[----:B------:R-:W-:-:S04]  /*0870*/  ISETP.NE.AND P1, PT, R22, 0x1, PT ;  /* 0x000000011600780c */ /* 0x000fc80003f25270 */
[----:B------:R-:W-:-:S09]  /*0880*/  ISETP.GE.U32.AND P2, PT, R3, 0x2, P1 ;  /* 0x000000020300780c */ /* 0x000fd20000f46070 */
[----:B------:R-:W0:Y:S01]  /*0890*/  @!P1 LDC.64 R14, c[0x0][0x380] ;  /* 0x0000e000ff0e9b82 */ /* 0x000e220000000a00 */
[----:B------:R-:W-:Y:S02]  /*08a0*/  @P1 IMAD.IADD R16, R6, 0x1, R16 ;  /* 0x0000000106101824 */ /* 0x000fe400078e0210 */
[----:B------:R-:W-:Y:S02]  /*08b0*/  @!P1 VIADD R18, R18, 0xffffff9c ;  /* 0xffffff9c12129836 */ /* 0x000fe40000000000 */
[----:B------:R-:W-:Y:S02]  /*08c0*/  @P1 IMAD R16, R16, 0xa, R23 ;  /* 0x0000000a10101824 */ /* 0x000fe400078e0217 */
[C---:B------:R-:W-:Y:S02]  /*08d0*/  @P1 VIADD R19, R20.reuse, 0x50 ;  /* 0x0000005014131836 */ /* 0x040fe40000000000 */
[C---:B------:R-:W-:Y:S02]  /*08e0*/  @P1 IMAD.IADD R17, R25.reuse, 0x1, R16 ;  /* 0x0000000119111824 */ /* 0x040fe400078e0210 */
[----:B------:R-:W-:Y:S01]  /*08f0*/  @P2 VIADD R19, R20, 0xffffffec ;  /* 0xffffffec14132836 */ /* 0x000fe20000000000 */
[----:B------:R-:W-:Y:S01]  /*0900*/  @!P1 IADD3 R21, P2, PT, R25, R18, RZ ;  /* 0x0000001219159210 */ /* 0x000fe20007f5e0ff */
[----:B------:R-:W-:-:S04]  /*0910*/  @P1 IMAD.WIDE.U32 R16, R17, 0x8, R12 ;  /* 0x0000000811101825 */ /* 0x000fc800078e000c */
[----:B------:R-:W-:Y:S02]  /*0920*/  @P1 IMAD R18, R19, 0xa, R23 ;  /* 0x0000000a13121824 */ /* 0x000fe400078e0217 */
[----:B------:R-:W2:Y:S01]  /*0930*/  @P1 LDG.E.64 R16, desc[UR36][R16.64+0x13880] ;  /* 0x0138802410101981 */ /* 0x000ea2000c1e1b00 */
[----:B------:R-:W-:Y:S02]  /*0940*/  @!P1 IMAD.X R24, RZ, RZ, RZ, P2 ;  /* 0x000000ffff189224 */ /* 0x000fe400010e06ff */
[----:B------:R-:W-:Y:S01]  /*0950*/  @P1 IMAD.IADD R19, R25, 0x1, R18 ;  /* 0x0000000119131824 */ /* 0x000fe200078e0212 */
[----:B0-----:R-:W-:-:S04]  /*0960*/  @!P1 LEA R20, P2, R21, R14, 0x3 ;  /* 0x0000000e15149211 */ /* 0x001fc800078418ff */
[----:B------:R-:W-:Y:S02]  /*0970*/  @!P1 LEA.HI.X R21, R21, R15, R24, 0x3, P2 ;  /* 0x0000000f15159211 */ /* 0x000fe400010f1c18 */
[----:B------:R-:W3:Y:S01]  /*0980*/  LDG.E.64 R24, desc[UR36][R10.64+0x13880] ;  /* 0x013880240a187981 */ /* 0x000ee2000c1e1b00 */
[----:B------:R-:W-:-:S03]  /*0990*/  @P1 IMAD.WIDE.U32 R12, R19, 0x8, R12 ;  /* 0x00000008130c1825 */ /* 0x000fc600078e000c */
[----:B------:R-:W4:Y:S04]  /*09a0*/  @!P1 LDG.E.64 R14, desc[UR36][R20.64+0x13880] ;  /* 0x01388024140e9981 */ /* 0x000f28000c1e1b00 */
[----:B------:R-:W5:Y:S01]  /*09b0*/  @P1 LDG.E.64 R12, desc[UR36][R12.64+0x13880] ;  /* 0x013880240c0c1981 */ /* 0x000f62000c1e1b00 */
[C---:B--2---:R-:W-:Y:S02]  /*09c0*/  @P1 DMUL R18, R16.reuse, -4 ;  /* 0xc010000010121828 */ /* 0x044fe40000000000 */
[----:B------:R-:W-:-:S06]  /*09d0*/  @P1 DADD R16, R16, R16 ;  /* 0x0000000010101229 */ /* 0x000fcc0000000010 */
[C---:B---3--:R-:W-:Y:S02]  /*09e0*/  @P1 DFMA R18, R24.reuse, 3, R18 ;  /* 0x400800001812182b */ /* 0x048fe40000000012 */
[C---:B------:R-:W-:Y:S02]  /*09f0*/  @P1 DADD R16, R24.reuse, -R16 ;  /* 0x0000000018101229 */ /* 0x040fe40000000810 */
[----:B----4-:R-:W-:-:S04]  /*0a00*/  @!P1 DADD R14, R24, -R14 ;  /* 0x00000000180e9229 */ /* 0x010fc8000000080e */
[C---:B-----5:R-:W-:Y:S02]  /*0a10*/  @P1 DADD R18, R12.reuse, R18 ;  /* 0x000000000c121229 */ /* 0x060fe40000000012 */
[----:B------:R-:W-:-:S06]  /*0a20*/  @P1 DADD R8, R12, R16 ;  /* 0x000000000c081229 */ /* 0x000fcc0000000010 */
[----:B------:R-:W-:-:S11]  /*0a30*/  @P1 DMUL R14, R18, 0.5 ;  /* 0x3fe00000120e1828 */ /* 0x000fd60000000000 */
.L_x_9:
[----:B------:R2:W-:Y:S04]  /*0a40*/  STG.E.64 desc[UR36][R10.64+0x157c0], R14 ;  /* 0x0157c00e0a007986 */ /* 0x0005e8000c101b24 */
[----:B------:R2:W-:Y:S02]  /*0a50*/  STG.E.64 desc[UR36][R10.64+0x17700], R8 ;  /* 0x017700080a007986 */ /* 0x0005e4000c101b24 */
.L_x_8:
[----:B------:R-:W-:Y:S05]  /*0a60*/  BSYNC.RECONVERGENT B1 ;  /* 0x0000000000017941 */ /* 0x000fea0003800200 */
.L_x_6:
[----:B------:R-:W-:Y:S05]  /*0a70*/  @!P0 BRA `(.L_x_10) ;  /* 0xfffffff800508947 */ /* 0x000fea000383ffff */
.L_x_5:
[----:B------:R-:W-:Y:S05]  /*0a80*/  BSYNC.RECONVERGENT B0 ;  /* 0x0000000000007941 */ /* 0x000fea0003800200 */
.L_x_4:
[----:B0-2---:R-:W0:Y:S01]  /*0a90*/  S2R R11, SR_LANEID ;  /* 0x00000000000b7919 */ /* 0x005e220000000000 */
[----:B------:R-:W-:Y:S01]  /*0aa0*/  VOTEU.ANY UR4, UPT, PT ;  /* 0x0000000000047886 */ /* 0x000fe200038e0100 */
[----:B-1----:R-:W1:Y:S01]  /*0ab0*/  LDC.64 R4, c[0x4][0x8] ;  /* 0x01000200ff047b82 */ /* 0x002e620000000a00 */
[----:B------:R-:W0:Y:S08]  /*0ac0*/  FLO.U32 R6, UR4 ;  /* 0x0000000400067d00 */ /* 0x000e3000080e0000 */
[----:B------:R-:W1:Y:S01]  /*0ad0*/  POPC R9, UR4 ;  /* 0x0000000400097d09 */ /* 0x000e620008000000 */
[----:B0-----:R-:W-:-:S13]  /*0ae0*/  ISETP.EQ.U32.AND P0, PT, R6, R11, PT ;  /* 0x0000000b0600720c */ /* 0x001fda0003f02070 */
[----:B-1----:R-:W2:Y:S01]  /*0af0*/  @P0 ATOMG.E.ADD.STRONG.GPU PT, R5, desc[UR36][R4.64], R9 ;  /* 0x80000009040509a8 */ /* 0x002ea200081ef124 */
[----:B------:R-:W0:Y:S02]  /*0b00*/  S2R R8, SR_LTMASK ;  /* 0x0000000000087919 */ /* 0x000e240000003900 */
[----:B0-----:R-:W-:-:S04]  /*0b10*/  LOP3.LUT R8, R8, UR4, RZ, 0xc0, !PT ;  /* 0x0000000408087c12 */ /* 0x001fc8000f8ec0ff */
[----:B------:R-:W0:Y:S01]  /*0b20*/  POPC R11, R8 ;  /* 0x00000008000b7309 */ /* 0x000e220000000000 */
[----:B--2---:R-:W0:Y:S02]  /*0b30*/  SHFL.IDX PT, R0, R5, R6, 0x1f ;  /* 0x00001f0605007589 */ /* 0x004e2400000e0000 */
[----:B0-----:R-:W-:-:S04]  /*0b40*/  IADD3 R0, PT, PT, R0, 0x1, R11 ;  /* 0x0000000100007810 */ /* 0x001fc80007ffe00b */
[----:B------:R-:W-:Y:S01]  /*0b50*/  ISETP.NE.AND P0, PT, R0, R7, PT ;  /* 0x000000070000720c */ /* 0x000fe20003f05270 */
[----:B------:R-:W-:-:S12]  /*0b60*/  IMAD.MOV.U32 R7, RZ, RZ, R22 ;  /* 0x000000ffff077224 */ /* 0x000fd800078e0016 */
[----:B------:R-:W-:Y:S05]  /*0b70*/  @P0 BRA `(.L_x_1) ;  /* 0x0000002400340947 */ /* 0x000fea0003800000 */
[----:B------:R-:W-:-:S13]  /*0b80*/  ISETP.GE.U32.AND P0, PT, R22, 0x9, PT ;  /* 0x000000091600780c */ /* 0x000fda0003f06070 */
[----:B------:R-:W-:Y:S05]  /*0b90*/  @!P0 BRA `(.L_x_11) ;  /* 0x0000002000fc8947 */ /* 0x000fea0003800000 */
[----:B------:R-:W0:Y:S01]  /*0ba0*/  LDC.64 R36, c[0x0][0x380] ;  /* 0x0000e000ff247b82 */ /* 0x000e220000000a00 */
[----:B------:R-:W-:-:S04]  /*0bb0*/  IMAD R3, R3, 0x64, RZ ;  /* 0x0000006403037824 */ /* 0x000fc800078e02ff */
[----:B0-----:R-:W-:-:S05]  /*0bc0*/  IMAD.WIDE.U32 R36, R3, 0x8, R36 ;  /* 0x0000000803247825 */ /* 0x001fca00078e0024 */
[----:B------:R-:W2:Y:S04]  /*0bd0*/  LDG.E.64 R4, desc[UR36][R36.64] ;  /* 0x0000002424047981 */ /* 0x000ea8000c1e1b00 */
[----:B------:R-:W3:Y:S04]  /*0be0*/  LDG.E.64 R6, desc[UR36][R36.64+0x1f40] ;  /* 0x001f402424067981 */ /* 0x000ee8000c1e1b00 */
[----:B------:R-:W4:Y:S04]  /*0bf0*/  LDG.E.64 R26, desc[UR36][R36.64+0x3e80] ;  /* 0x003e8024241a7981 */ /* 0x000f28000c1e1b00 */
[----:B------:R0:W5:Y:S01]  /*0c00*/  LDG.E.64 R12, desc[UR36][R36.64+0x5dc0] ;  /* 0x005dc024240c7981 */ /* 0x000162000c1e1b00 */
[----:B------:R-:W1:Y:S01]  /*0c10*/  MUFU.RCP64H R9, 6 ;  /* 0x4018000000097908 */ /* 0x000e620000001800 */
[----:B------:R-:W-:-:S02]  /*0c20*/  HFMA2 R14, -RZ, RZ, 0, 0 ;  /* 0x00000000ff0e7431 */ /* 0x000fc400000001ff */
[----:B------:R-:W-:Y:S02]  /*0c30*/  IMAD.MOV.U32 R15, RZ, RZ, 0x3ff00000 ;  /* 0x3ff00000ff0f7424 */ /* 0x000fe400078e00ff */
[----:B------:R-:W-:Y:S02]  /*0c40*/  IMAD.MOV.U32 R8, RZ, RZ, 0x1 ;  /* 0x00000001ff087424 */ /* 0x000fe400078e00ff */
[----:B------:R-:W-:Y:S01]  /*0c50*/  IMAD.MOV.U32 R23, RZ, RZ, RZ ;  /* 0x000000ffff177224 */ /* 0x000fe200078e00ff */
[----:B------:R-:W0:Y:S03]  /*0c60*/  I2F.F64.U32 R16, R22 ;  /* 0x0000001600107312 */ /* 0x000e260000201800 */
[----:B-1----:R-:W-:Y:S02]  /*0c70*/  DFMA R10, R8, -6, R14 ;  /* 0xc0180000080a782b */ /* 0x002fe4000000000e */
[----:B0-----:R-:W-:-:S06]  /*0c80*/  DADD R38, -R16, 2 ;  /* 0x4000000010267429 */ /* 0x001fcc0000000100 */
[----:B------:R-:W-:Y:S02]  /*0c90*/  DFMA R10, R10, R10, R10 ;  /* 0x0000000a0a0a722b */ /* 0x000fe4000000000a */
[----:B------:R-:W-:-:S06]  /*0ca0*/  DMUL R40, R38, R38 ;  /* 0x0000002626287228 */ /* 0x000fcc0000000000 */
[----:B------:R-:W-:-:S08]  /*0cb0*/  DFMA R10, R8, R10, R8 ;  /* 0x0000000a080a722b */ /* 0x000fd00000000008 */
[----:B------:R-:W-:-:S08]  /*0cc0*/  DFMA R8, R10, -6, R14 ;  /* 0xc01800000a08782b */ /* 0x000fd0000000000e */
[----:B------:R-:W-:Y:S02]  /*0cd0*/  DFMA R8, R10, R8, R10 ;  /* 0x000000080a08722b */ /* 0x000fe4000000000a */
[----:B------:R-:W-:Y:S02]  /*0ce0*/  DMUL R10, R38, R40 ;  /* 0x00000028260a7228 */ /* 0x000fe40000000000 */
[----:B------:R-:W-:-:S06]  /*0cf0*/  DMUL R40, R40, 0.5 ;  /* 0x3fe0000028287828 */ /* 0x000fcc0000000000 */
[----:B------:R-:W-:Y:S02]  /*0d00*/  DMUL R18, R10, R8 ;  /* 0x000000080a127228 */ /* 0x000fe40000000000 */
[----:B------:R-:W-:-:S06]  /*0d10*/  FSETP.GEU.AND P1, PT, |R11|, 6.5827683646048100446e-37, PT ;  /* 0x036000000b00780b */ /* 0x000fcc0003f2e200 */
[----:B------:R-:W-:-:S08]  /*0d20*/  DFMA R14, R18, -6, R10 ;  /* 0xc0180000120e782b */ /* 0x000fd0000000000a */
[----:B------:R-:W-:-:S10]  /*0d30*/  DFMA R18, R8, R14, R18 ;  /* 0x0000000e0812722b */ /* 0x000fd40000000012 */
[----:B------:R-:W-:-:S05]  /*0d40*/  FFMA R0, RZ, 2.375, R19 ;  /* 0x40180000ff007823 */ /* 0x000fca0000000013 */
[----:B------:R-:W-:Y:S01]  /*0d50*/  FSETP.GT.AND P0, PT, |R0|, 1.469367938527859385e-39, PT ;  /* 0x001000000000780b */ /* 0x000fe20003f04200 */
[----:B------:R-:W-:Y:S01]  /*0d60*/  IMAD.MOV.U32 R0, RZ, RZ, RZ ;  /* 0x000000ffff007224 */ /* 0x000fe200078e00ff */
[----:B--2---:R-:W-:-:S08]  /*0d70*/  DADD R4, RZ, R4 ;  /* 0x00000000ff047229 */ /* 0x004fd00000000004 */
[----:B---3--:R-:W-:-:S08]  /*0d80*/  DFMA R4, R38, R6, R4 ;  /* 0x000000062604722b */ /* 0x008fd00000000004 */
[----:B----4-:R-:W-:Y:S01]  /*0d90*/  DFMA R26, R26, R40, R4 ;  /* 0x000000281a1a722b */ /* 0x010fe20000000004 */
[----:B------:R-:W-:Y:S10]  /*0da0*/  @P0 BRA P1, `(.L_x_12) ;  /* 0x00000000001c0947 */ /* 0x000ff40000800000 */
[----:B------:R-:W-:Y:S01]  /*0db0*/  IMAD.MOV.U32 R6, RZ, RZ, R10 ;  /* 0x000000ffff067224 */ /* 0x000fe200078e000a */
[----:B------:R-:W-:Y:S01]  /*0dc0*/  MOV R4, 0xe00 ;  /* 0x00000e0000047802 */ /* 0x000fe20000000f00 */
[----:B------:R-:W-:Y:S02]  /*0dd0*/  IMAD.MOV.U32 R3, RZ, RZ, R11 ;  /* 0x000000ffff037224 */ /* 0x000fe400078e000b */
[----:B------:R-:W-:-:S07]  /*0de0*/  IMAD.MOV.U32 R21, RZ, RZ, 0x40180000 ;  /* 0x40180000ff157424 */ /* 0x000fce00078e00ff */
[----:B-----5:R-:W-:Y:S05]  /*0df0*/  CALL.REL.NOINC `($__internal_0_$__cuda_sm20_div_rn_f64_full) ;  /* 0x0000002000ac7944 */ /* 0x020fea0003c00000 */
[----:B------:R-:W-:Y:S02]  /*0e00*/  IMAD.MOV.U32 R18, RZ, RZ, R6 ;  /* 0x000000ffff127224 */ /* 0x000fe400078e0006 */
[----:B------:R-:W-:-:S07]  /*0e10*/  IMAD.MOV.U32 R19, RZ, RZ, R3 ;  /* 0x000000ffff137224 */ /* 0x000fce00078e0003 */
.L_x_12:
[----:B------:R0:W5:Y:S01]  /*0e20*/  LDG.E.64 R28, desc[UR36][R36.64+0x7d00] ;  /* 0x007d0024241c7981 */ /* 0x000162000c1e1b00 */
[----:B------:R-:W1:Y:S01]  /*0e30*/  MUFU.RCP64H R5, 24 ;  /* 0x4038000000057908 */ /* 0x000e620000001800 */
[----:B------:R-:W-:Y:S01]  /*0e40*/  IMAD.MOV.U32 R8, RZ, RZ, 0x0 ;  /* 0x00000000ff087424 */ /* 0x000fe200078e00ff */
[----:B------:R-:W-:Y:S01]  /*0e50*/  DMUL R10, R38, R10 ;  /* 0x0000000a260a7228 */ /* 0x000fe20000000000 */
[----:B------:R-:W-:Y:S01]  /*0e60*/  IMAD.MOV.U32 R9, RZ, RZ, 0x3ff00000 ;  /* 0x3ff00000ff097424 */ /* 0x000fe200078e00ff */
[----:B-----5:R-:W-:Y:S01]  /*0e70*/  DFMA R12, R12, R18, R26 ;  /* 0x000000120c0c722b */ /* 0x020fe2000000001a */
[----:B------:R-:W-:-:S07]  /*0e80*/  IMAD.MOV.U32 R4, RZ, RZ, 0x1 ;  /* 0x00000001ff047424 */ /* 0x000fce00078e00ff */
[----:B------:R-:W-:Y:S01]  /*0e90*/  FSETP.GEU.AND P1, PT, |R11|, 6.5827683646048100446e-37, PT ;  /* 0x036000000b00780b */ /* 0x000fe20003f2e200 */
[----:B-1----:R-:W-:-:S08]  /*0ea0*/  DFMA R6, R4, -24, R8 ;  /* 0xc03800000406782b */ /* 0x002fd00000000008 */
[----:B------:R-:W-:-:S08]  /*0eb0*/  DFMA R6, R6, R6, R6 ;  /* 0x000000060606722b */ /* 0x000fd00000000006 */
[----:B------:R-:W-:-:S08]  /*0ec0*/  DFMA R6, R4, R6, R4 ;  /* 0x000000060406722b */ /* 0x000fd00000000004 */
[----:B------:R-:W-:-:S08]  /*0ed0*/  DFMA R4, R6, -24, R8 ;  /* 0xc03800000604782b */ /* 0x000fd00000000008 */
[----:B------:R-:W-:-:S08]  /*0ee0*/  DFMA R4, R6, R4, R6 ;  /* 0x000000040604722b */ /* 0x000fd00000000006 */
[----:B------:R-:W-:-:S08]  /*0ef0*/  DMUL R24, R10, R4 ;  /* 0x000000040a187228 */ /* 0x000fd00000000000 */
[----:B------:R-:W-:-:S08]  /*0f00*/  DFMA R6, R24, -24, R10 ;  /* 0xc03800001806782b */ /* 0x000fd0000000000a */
[----:B------:R-:W-:-:S10]  /*0f10*/  DFMA R24, R4, R6, R24 ;  /* 0x000000060418722b */ /* 0x000fd40000000018 */
[----:B------:R-:W-:-:S05]  /*0f20*/  FFMA R3, RZ, 2.875, R25 ;  /* 0x40380000ff037823 */ /* 0x000fca0000000019 */
[----:B------:R-:W-:-:S13]  /*0f30*/  FSETP.GT.AND P0, PT, |R3|, 1.469367938527859385e-39, PT ;  /* 0x001000000300780b */ /* 0x000fda0003f04200 */
[----:B0-----:R-:W-:Y:S05]  /*0f40*/  @P0 BRA P1, `(.L_x_13) ;  /* 0x00000000001c0947 */ /* 0x001fea0000800000 */
[----:B------:R-:W-:Y:S01]  /*0f50*/  MOV R6, R10 ;  /* 0x0000000a00067202 */ /* 0x000fe20000000f00 */
[----:B------:R-:W-:Y:S01]  /*0f60*/  IMAD.MOV.U32 R3, RZ, RZ, R11 ;  /* 0x000000ffff037224 */ /* 0x000fe200078e000b */
[----:B------:R-:W-:Y:S01]  /*0f70*/  MOV R4, 0xfa0 ;  /* 0x00000fa000047802 */ /* 0x000fe20000000f00 */
[----:B------:R-:W-:-:S07]  /*0f80*/  IMAD.MOV.U32 R21, RZ, RZ, 0x40380000 ;  /* 0x40380000ff157424 */ /* 0x000fce00078e00ff */
[----:B------:R-:W-:Y:S05]  /*0f90*/  CALL.REL.NOINC `($__internal_0_$__cuda_sm20_div_rn_f64_full) ;  /* 0x0000002000447944 */ /* 0x000fea0003c00000 */
[----:B------:R-:W-:Y:S02]  /*0fa0*/  IMAD.MOV.U32 R24, RZ, RZ, R6 ;  /* 0x000000ffff187224 */ /* 0x000fe400078e0006 */
[----:B------:R-:W-:-:S07]  /*0fb0*/  IMAD.MOV.U32 R25, RZ, RZ, R3 ;  /* 0x000000ffff197224 */ /* 0x000fce00078e0003 */
.L_x_13:
[----:B------:R0:W5:Y:S01]  /*0fc0*/  LDG.E.64 R30, desc[UR36][R36.64+0x9c40] ;  /* 0x009c4024241e7981 */ /* 0x000162000c1e1b00 */
[----:B------:R-:W1:Y:S01]  /*0fd0*/  MUFU.RCP64H R5, 120 ;  /* 0x405e000000057908 */ /* 0x000e620000001800 */
[----:B------:R-:W-:Y:S01]  /*0fe0*/  IMAD.MOV.U32 R8, RZ, RZ, 0x0 ;  /* 0x00000000ff087424 */ /* 0x000fe200078e00ff */
[----:B------:R-:W-:Y:S01]  /*0ff0*/  DMUL R10, R38, R10 ;  /* 0x0000000a260a7228 */ /* 0x000fe20000000000 */
[----:B------:R-:W-:Y:S01]  /*1000*/  IMAD.MOV.U32 R9, RZ, RZ, 0x3ff00000 ;  /* 0x3ff00000ff097424 */ /* 0x000fe200078e00ff */
[----:B------:R-:W-:Y:S01]  /*1010*/  DFMA R12, R28, R24, R12 ;  /* 0x000000181c0c722b */ /* 0x000fe2000000000c */
        /* <DEDUP_REMOVED lines=10> */
[----:B------:R-:W-:-:S05]  /*10c0*/  FFMA R3, RZ, 3.46875, R27 ;  /* 0x405e0000ff037823 */ /* 0x000fca000000001b */
[----:B------:R-:W-:-:S13]  /*10d0*/  FSETP.GT.AND P0, PT, |R3|, 1.469367938527859385e-39, PT ;  /* 0x001000000300780b */ /* 0x000fda0003f04200 */
[----:B0-----:R-:W-:Y:S05]  /*10e0*/  @P0 BRA P1, `(.L_x_14) ;  /* 0x00000000001c0947 */ /* 0x001fea0000800000 */
[----:B------:R-:W-:Y:S01]  /*10f0*/  IMAD.MOV.U32 R6, RZ, RZ, R10 ;  /* 0x000000ffff067224 */ /* 0x000fe200078e000a */
[----:B------:R-:W-:Y:S01]  /*1100*/  MOV R4, 0x1140 ;  /* 0x0000114000047802 */ /* 0x000fe20000000f00 */
[----:B------:R-:W-:Y:S02]  /*1110*/  IMAD.MOV.U32 R3, RZ, RZ, R11 ;  /* 0x000000ffff037224 */ /* 0x000fe400078e000b */
[----:B------:R-:W-:-:S07]  /*1120*/  IMAD.MOV.U32 R21, RZ, RZ, 0x405e0000 ;  /* 0x405e0000ff157424 */ /* 0x000fce00078e00ff */
[----:B-----5:R-:W-:Y:S05]  /*1130*/  CALL.REL.NOINC `($__internal_0_$__cuda_sm20_div_rn_f64_full) ;  /* 0x0000001c00dc7944 */ /* 0x020fea0003c00000 */
[----:B------:R-:W-:Y:S02]  /*1140*/  IMAD.MOV.U32 R26, RZ, RZ, R6 ;  /* 0x000000ffff1a7224 */ /* 0x000fe400078e0006 */
[----:B------:R-:W-:-:S07]  /*1150*/  IMAD.MOV.U32 R27, RZ, RZ, R3 ;  /* 0x000000ffff1b7224 */ /* 0x000fce00078e0003 */
.L_x_14:
[----:B------:R0:W5:Y:S01]  /*1160*/  LDG.E.64 R44, desc[UR36][R36.64+0xbb80] ;  /* 0x00bb8024242c7981 */ /* 0x000162000c1e1b00 */
[----:B------:R-:W1:Y:S01]  /*1170*/  MUFU.RCP64H R5, 720 ;  /* 0x4086800000057908 */ /* 0x000e620000001800 */
[----:B------:R-:W-:Y:S01]  /*1180*/  MOV R8, 0x0 ;  /* 0x0000000000087802 */ /* 0x000fe20000000f00 */
[----:B------:R-:W-:Y:S01]  /*1190*/  IMAD.MOV.U32 R9, RZ, RZ, 0x3ff00000 ;  /* 0x3ff00000ff097424 */ /* 0x000fe200078e00ff */
[----:B------:R-:W-:Y:S01]  /*11a0*/  DMUL R10, R38, R10 ;  /* 0x0000000a260a7228 */ /* 0x000fe20000000000 */
[----:B------:R-:W-:Y:S01]  /*11b0*/  IMAD.MOV.U32 R4, RZ, RZ, 0x1 ;  /* 0x00000001ff047424 */ /* 0x000fe200078e00ff */
[----:B-----5:R-:W-:-:S08]  /*11c0*/  DFMA R12, R30, R26, R12 ;  /* 0x0000001a1e0c722b */ /* 0x020fd0000000000c */
        /* <DEDUP_REMOVED lines=9> */
[----:B------:R-:W-:-:S05]  /*1260*/  FFMA R3, RZ, 4.203125, R29 ;  /* 0x40868000ff037823 */ /* 0x000fca000000001d */
[----:B------:R-:W-:-:S13]  /*1270*/  FSETP.GT.AND P0, PT, |R3|, 1.469367938527859385e-39, PT ;  /* 0x001000000300780b */ /* 0x000fda0003f04200 */
[----:B0-----:R-:W-:Y:S05]  /*1280*/  @P0 BRA P1, `(.L_x_15) ;  /* 0x00000000001c0947 */ /* 0x001fea0000800000 */
[----:B------:R-:W-:Y:S01]  /*1290*/  IMAD.MOV.U32 R6, RZ, RZ, R10 ;  /* 0x000000ffff067224 */ /* 0x000fe200078e000a */
[----:B------:R-:W-:Y:S01]  /*12a0*/  MOV R4, 0x12e0 ;  /* 0x000012e000047802 */ /* 0x000fe20000000f00 */
[----:B------:R-:W-:Y:S02]  /*12b0*/  IMAD.MOV.U32 R3, RZ, RZ, R11 ;  /* 0x000000ffff037224 */ /* 0x000fe400078e000b */
[----:B------:R-:W-:-:S07]  /*12c0*/  IMAD.MOV.U32 R21, RZ, RZ, 0x40868000 ;  /* 0x40868000ff157424 */ /* 0x000fce00078e00ff */
[----:B------:R-:W-:Y:S05]  /*12d0*/  CALL.REL.NOINC `($__internal_0_$__cuda_sm20_div_rn_f64_full) ;  /* 0x0000001c00747944 */ /* 0x000fea0003c00000 */
[----:B------:R-:W-:Y:S02]  /*12e0*/  IMAD.MOV.U32 R28, RZ, RZ, R6 ;  /* 0x000000ffff1c7224 */ /* 0x000fe400078e0006 */
[----:B------:R-:W-:-:S07]  /*12f0*/  IMAD.MOV.U32 R29, RZ, RZ, R3 ;  /* 0x000000ffff1d7224 */ /* 0x000fce00078e0003 */
.L_x_15:
        /* <DEDUP_REMOVED lines=16> */
[----:B------:R-:W-:-:S05]  /*1400*/  FFMA R3, RZ, 5.615234375, R31 ;  /* 0x40b3b000ff037823 */ /* 0x000fca000000001f */
[----:B------:R-:W-:-:S13]  /*1410*/  FSETP.GT.AND P0, PT, |R3|, 1.469367938527859385e-39, PT ;  /* 0x001000000300780b */ /* 0x000fda0003f04200 */
[----:B0-----:R-:W-:Y:S05]  /*1420*/  @P0 BRA P1, `(.L_x_16) ;  /* 0x00000000001c0947 */ /* 0x001fea0000800000 */
[----:B------:R-:W-:Y:S01]  /*1430*/  IMAD.MOV.U32 R6, RZ, RZ, R10 ;  /* 0x000000ffff067224 */ /* 0x000fe200078e000a */
[----:B------:R-:W-:Y:S01]  /*1440*/  MOV R21, 0x40b3b000 ;  /* 0x40b3b00000157802 */ /* 0x000fe20000000f00 */
[----:B------:R-:W-:Y:S01]  /*1450*/  IMAD.MOV.U32 R3, RZ, RZ, R11 ;  /* 0x000000ffff037224 */ /* 0x000fe200078e000b */
[----:B------:R-:W-:-:S07]  /*1460*/  MOV R4, 0x1480 ;  /* 0x0000148000047802 */ /* 0x000fce0000000f00 */
[----:B-----5:R-:W-:Y:S05]  /*1470*/  CALL.REL.NOINC `($__internal_0_$__cuda_sm20_div_rn_f64_full) ;  /* 0x0000001c000c7944 */ /* 0x020fea0003c00000 */
[----:B------:R-:W-:Y:S02]  /*1480*/  IMAD.MOV.U32 R30, RZ, RZ, R6 ;  /* 0x000000ffff1e7224 */ /* 0x000fe400078e0006 */
[----:B------:R-:W-:-:S07]  /*1490*/  IMAD.MOV.U32 R31, RZ, RZ, R3 ;  /* 0x000000ffff1f7224 */ /* 0x000fce00078e0003 */
.L_x_16:
        /* <DEDUP_REMOVED lines=16> */
[----:B------:R-:W-:-:S05]  /*15a0*/  FFMA R3, RZ, 7.115234375, R33 ;  /* 0x40e3b000ff037823 */ /* 0x000fca0000000021 */
        /* <DEDUP_REMOVED lines=9> */
.L_x_17:
[----:B------:R0:W5:Y:S01]  /*1640*/  LDG.E.64 R44, desc[UR36][R36.64+0x11940] ;  /* 0x01194024242c7981 */ /* 0x000162000c1e1b00 */
[----:B------:R-:W1:Y:S01]  /*1650*/  MUFU.RCP64H R5, 362880 ;  /* 0x4116260000057908 */ /* 0x000e620000001800 */
[----:B------:R-:W-:Y:S01]  /*1660*/  IMAD.MOV.U32 R8, RZ, RZ, 0x0 ;  /* 0x00000000ff087424 */ /* 0x000fe200078e00ff */
[----:B------:R-:W-:Y:S01]  /*1670*/  MOV R4, 0x1 ;  /* 0x0000000100047802 */ /* 0x000fe20000000f00 */
[----:B------:R-:W-:Y:S01]  /*1680*/  IMAD.MOV.U32 R9, RZ, RZ, 0x3ff00000 ;  /* 0x3ff00000ff097424 */ /* 0x000fe200078e00ff */
[----:B------:R-:W-:-:S05]  /*1690*/  DFMA R12, R12, R32, R42 ;  /* 0x000000200c0c722b */ /* 0x000fca000000002a */
[----:B-1----:R-:W-:-:S08]  /*16a0*/  DFMA R6, R4, -362880, R8 ;  /* 0xc11626000406782b */ /* 0x002fd00000000008 */
[----:B------:R-:W-:-:S08]  /*16b0*/  DFMA R6, R6, R6, R6 ;  /* 0x000000060606722b */ /* 0x000fd00000000006 */
[----:B------:R-:W-:Y:S02]  /*16c0*/  DFMA R4, R4, R6, R4 ;  /* 0x000000060404722b */ /* 0x000fe40000000004 */
[----:B------:R-:W-:-:S06]  /*16d0*/  DMUL R6, R38, R10 ;  /* 0x0000000a26067228 */ /* 0x000fcc0000000000 */
[----:B------:R-:W-:-:S04]  /*16e0*/  DFMA R8, R4, -362880, R8 ;  /* 0xc11626000408782b */ /* 0x000fc80000000008 */
[----:B------:R-:W-:-:S04]  /*16f0*/  FSETP.GEU.AND P1, PT, |R7|, 6.5827683646048100446e-37, PT ;  /* 0x036000000700780b */ /* 0x000fc80003f2e200 */
[----:B------:R-:W-:-:S08]  /*1700*/  DFMA R8, R4, R8, R4 ;  /* 0x000000080408722b */ /* 0x000fd00000000004 */
[----:B------:R-:W-:-:S08]  /*1710*/  DMUL R46, R6, R8 ;  /* 0x00000008062e7228 */ /* 0x000fd00000000000 */
[----:B------:R-:W-:-:S08]  /*1720*/  DFMA R4, R46, -362880, R6 ;  /* 0xc11626002e04782b */ /* 0x000fd00000000006 */
[----:B------:R-:W-:-:S10]  /*1730*/  DFMA R46, R8, R4, R46 ;  /* 0x00000004082e722b */ /* 0x000fd4000000002e */
[----:B------:R-:W-:-:S05]  /*1740*/  FFMA R3, RZ, 9.38427734375, R47 ;  /* 0x41162600ff037823 */ /* 0x000fca000000002f */
[----:B------:R-:W-:-:S13]  /*1750*/  FSETP.GT.AND P0, PT, |R3|, 1.469367938527859385e-39, PT ;  /* 0x001000000300780b */ /* 0x000fda0003f04200 */
[----:B0-----:R-:W-:Y:S05]  /*1760*/  @P0 BRA P1, `(.L_x_18) ;  /* 0x0000000000180947 */ /* 0x001fea0000800000 */
[----:B------:R-:W-:Y:S01]  /*1770*/  IMAD.MOV.U32 R3, RZ, RZ, R7 ;  /* 0x000000ffff037224 */ /* 0x000fe200078e0007 */
[----:B------:R-:W-:Y:S01]  /*1780*/  MOV R4, 0x17b0 ;  /* 0x000017b000047802 */ /* 0x000fe20000000f00 */
[----:B------:R-:W-:-:S07]  /*1790*/  IMAD.MOV.U32 R21, RZ, RZ, 0x41162600 ;  /* 0x41162600ff157424 */ /* 0x000fce00078e00ff */
[----:B-----5:R-:W-:Y:S05]  /*17a0*/  CALL.REL.NOINC `($__internal_0_$__cuda_sm20_div_rn_f64_full) ;  /* 0x0000001800407944 */ /* 0x020fea0003c00000 */
[----:B------:R-:W-:Y:S02]  /*17b0*/  IMAD.MOV.U32 R46, RZ, RZ, R6 ;  /* 0x000000ffff2e7224 */ /* 0x000fe400078e0006 */
[----:B------:R-:W-:-:S07]  /*17c0*/  IMAD.MOV.U32 R47, RZ, RZ, R3 ;  /* 0x000000ffff2f7224 */ /* 0x000fce00078e0003 */
.L_x_18:
[----:B------:R-:W0:Y:S01]  /*17d0*/  LDCU UR4, c[0x0][0x2f8] ;  /* 0x00005f00ff0477ac */ /* 0x000e220008000800 */
[----:B-----5:R-:W-:Y:S01]  /*17e0*/  DFMA R12, R44, R46, R12 ;  /* 0x0000002e2c0c722b */ /* 0x020fe2000000000c */
[----:B------:R-:W-:Y:S01]  /*17f0*/  MOV R42, 0x0 ;  /* 0x00000000002a7802 */ /* 0x000fe20000000f00 */
[----:B------:R-:W-:Y:S02]  /*1800*/  IMAD.MOV.U32 R6, RZ, RZ, R34 ;  /* 0x000000ffff067224 */ /* 0x000fe400078e0022 */
[----:B------:R-:W-:Y:S01]  /*1810*/  IMAD.MOV.U32 R7, RZ, RZ, R2 ;  /* 0x000000ffff077224 */ /* 0x000fe200078e0002 */
[----:B------:R1:W2:Y:S01]  /*1820*/  LDC.64 R8, c[0x4][R42] ;  /* 0x010000002a087b82 */ /* 0x0002a20000000a00 */
[----:B0-----:R-:W-:Y:S01]  /*1830*/  VIADD R43, R34, -UR4 ;  /* 0x80000004222b7c36 */ /* 0x001fe20008000000 */
[----:B------:R-:W0:Y:S04]  /*1840*/  LDCU.64 UR4, c[0x4][0x18] ;  /* 0x01000300ff0477ac */ /* 0x000e280008000a00 */
[----:B------:R1:W-:Y:S04]  /*1850*/  STL.64 [R43+0x10], R12 ;  /* 0x0000100c2b007387 */ /* 0x0003e80000100a00 */
[----:B------:R1:W-:Y:S04]  /*1860*/  STL.64 [R43], R22 ;  /* 0x000000162b007387 */ /* 0x0003e80000100a00 */
[----:B------:R1:W-:Y:S01]  /*1870*/  STL.64 [R43+0x8], R16 ;  /* 0x000008102b007387 */ /* 0x0003e20000100a00 */
[----:B0-----:R-:W-:-:S02]  /*1880*/  IMAD.U32 R4, RZ, RZ, UR4 ;  /* 0x00000004ff047e24 */ /* 0x001fc4000f8e00ff */
[----:B------:R-:W-:-:S07]  /*1890*/  IMAD.U32 R5, RZ, RZ, UR5 ;  /* 0x00000005ff057e24 */ /* 0x000fce000f8e00ff */
[----:B------:R-:W-:-:S07]  /*18a0*/  LEPC R20, `(.L_x_19) ;  /* 0x000000001014794e */ /* 0x000fce0000000000 */
[----:B-12---:R-:W-:Y:S05]  /*18b0*/  CALL.ABS.NOINC R8 ;  /* 0x0000000008007343 */ /* 0x006fea0003c00000 */
.L_x_19:
[----:B------:R-:W0:Y:S01]  /*18c0*/  LDC.64 R4, c[0x0][0x380] ;  /* 0x0000e000ff047b82 */ /* 0x000e220000000a00 */
[----:B------:R-:W1:Y:S01]  /*18d0*/  LDCU.64 UR4, c[0x4][0x20] ;  /* 0x01000400ff0477ac */ /* 0x000e620008000a00 */
[----:B0-----:R1:W2:Y:S06]  /*18e0*/  LDG.E.64 R6, desc[UR36][R4.64+0x13880] ;  /* 0x0138802404067981 */ /* 0x0012ac000c1e1b00 */
[----:B------:R0:W3:Y:S01]  /*18f0*/  LDC.64 R8, c[0x4][R42] ;  /* 0x010000002a087b82 */ /* 0x0000e20000000a00 */
[----:B-1----:R-:W-:Y:S02]  /*1900*/  IMAD.U32 R4, RZ, RZ, UR4 ;  /* 0x00000004ff047e24 */ /* 0x002fe4000f8e00ff */
[----:B------:R-:W-:Y:S01]  /*1910*/  IMAD.U32 R5, RZ, RZ, UR5 ;  /* 0x00000005ff057e24 */ /* 0x000fe2000f8e00ff */
[----:B--2---:R-:W1:Y:S02]  /*1920*/  F2I.S64.F64 R6, R6 ;  /* 0x0000000600067311 */ /* 0x004e640000301900 */
[----:B-1----:R-:W-:-:S02]  /*1930*/  LOP3.LUT P0, RZ, R6, 0xff, RZ, 0xc0, !PT ;  /* 0x000000ff06ff7812 */ /* 0x002fc4000780c0ff */
[----:B------:R-:W-:Y:S02]  /*1940*/  MOV R7, R2 ;  /* 0x0000000200077202 */ /* 0x000fe40000000f00 */
[----:B------:R-:W-:Y:S01]  /*1950*/  SEL R0, R6, 0x5f, P0 ;  /* 0x0000005f06007807 */ /* 0x000fe20000000000 */
[----:B------:R-:W-:-:S03]  /*1960*/  IMAD.MOV.U32 R6, RZ, RZ, R34 ;  /* 0x000000ffff067224 */ /* 0x000fc600078e0022 */
[----:B------:R-:W-:-:S04]  /*1970*/  LOP3.LUT R0, R0, 0xffff, RZ, 0xc0, !PT ;  /* 0x0000ffff00007812 */ /* 0x000fc800078ec0ff */
[----:B------:R-:W-:-:S05]  /*1980*/  PRMT R0, R0, 0x8880, RZ ;  /* 0x0000888000007816 */ /* 0x000fca00000000ff */
[----:B---3--:R0:W-:Y:S02]  /*1990*/  STL [R43], R0 ;  /* 0x000000002b007387 */ /* 0x0081e40000100800 */
[----:B------:R-:W-:-:S07]  /*19a0*/  LEPC R20, `(.L_x_20) ;  /* 0x000000001014794e */ /* 0x000fce0000000000 */
[----:B0-----:R-:W-:Y:S05]  /*19b0*/  CALL.ABS.NOINC R8 ;  /* 0x0000000008007343 */ /* 0x001fea0003c00000 */
.L_x_20:
[----:B------:R-:W0:Y:S01]  /*19c0*/  LDC.64 R4, c[0x0][0x380] ;  /* 0x0000e000ff047b82 */ /* 0x000e220000000a00 */
[----:B------:R-:W1:Y:S01]  /*19d0*/  LDCU.64 UR4, c[0x4][0x20] ;  /* 0x01000400ff0477ac */ /* 0x000e620008000a00 */
[----:B0-----:R1:W2:Y:S06]  /*19e0*/  LDG.E.64 R6, desc[UR36][R4.64+0x13ba0] ;  /* 0x013ba02404067981 */ /* 0x0012ac000c1e1b00 */
[----:B------:R0:W3:Y:S01]  /*19f0*/  LDC.64 R8, c[0x4][R42] ;  /* 0x010000002a087b82 */ /* 0x0000e20000000a00 */
[----:B-1----:R-:W-:Y:S02]  /*1a00*/  IMAD.U32 R4, RZ, RZ, UR4 ;  /* 0x00000004ff047e24 */ /* 0x002fe4000f8e00ff */
[----:B------:R-:W-:Y:S01]  /*1a10*/  IMAD.U32 R5, RZ, RZ, UR5 ;  /* 0x00000005ff057e24 */ /* 0x000fe2000f8e00ff */
[----:B--2---:R-:W1:Y:S02]  /*1a20*/  F2I.S64.F64 R6, R6 ;  /* 0x0000000600067311 */ /* 0x004e640000301900 */
[----:B-1----:R-:W-:Y:S01]  /*1a30*/  LOP3.LUT P0, RZ, R6, 0xff, RZ, 0xc0, !PT ;  /* 0x000000ff06ff7812 */ /* 0x002fe2000780c0ff */
[----:B------:R-:W-:-:S03]  /*1a40*/  IMAD.MOV.U32 R7, RZ, RZ, R2 ;  /* 0x000000ffff077224 */ /* 0x000fc600078e0002 */
[----:B------:R-:W-:Y:S01]  /*1a50*/  SEL R0, R6, 0x5f, P0 ;  /* 0x0000005f06007807 */ /* 0x000fe20000000000 */
[----:B------:R-:W-:-:S03]  /*1a60*/  IMAD.MOV.U32 R6, RZ, RZ, R34 ;  /* 0x000000ffff067224 */ /* 0x000fc600078e0022 */
[----:B------:R-:W-:-:S04]  /*1a70*/  LOP3.LUT R0, R0, 0xffff, RZ, 0xc0, !PT ;  /* 0x0000ffff00007812 */ /* 0x000fc800078ec0ff */
[----:B------:R-:W-:-:S05]  /*1a80*/  PRMT R0, R0, 0x8880, RZ ;  /* 0x0000888000007816 */ /* 0x000fca00000000ff */
[----:B---3--:R0:W-:Y:S02]  /*1a90*/  STL [R43], R0 ;  /* 0x000000002b007387 */ /* 0x0081e40000100800 */
[----:B------:R-:W-:-:S07]  /*1aa0*/  LEPC R20, `(.L_x_21) ;  /* 0x000000001014794e */ /* 0x000fce0000000000 */
[----:B0-----:R-:W-:Y:S05]  /*1ab0*/  CALL.ABS.NOINC R8 ;  /* 0x0000000008007343 */ /* 0x001fea0003c00000 */
.L_x_21:
        /* <DEDUP_REMOVED lines=16> */
.L_x_22:
        /* <DEDUP_REMOVED lines=16> */
.L_x_23:
[----:B------:R-:W0:Y:S01]  /*1cc0*/  LDC.64 R4, c[0x0][0x380] ;  /* 0x0000e000ff047b82 */ /* 0x000e220000000a00 */
[----:B------:R-:W1:Y:S01]  /*1cd0*/  LDCU.64 UR4, c[0x4][0x20] ;  /* 0x01000400ff0477ac */ /* 0x000e620008000a00 */
[----:B0-----:R1:W2:Y:S06]  /*1ce0*/  LDG.E.64 R6, desc[UR36][R4.64+0x14500] ;  /* 0x0145002404067981 */ /* 0x0012ac000c1e1b00 */
[----:B------:R0:W3:Y:S01]  /*1cf0*/  LDC.64 R8, c[0x4][R42] ;  /* 0x010000002a087b82 */ /* 0x0000e20000000a00 */
[----:B-1----:R-:W-:Y:S01]  /*1d00*/  MOV R4, UR4 ;  /* 0x0000000400047c02 */ /* 0x002fe20008000f00 */
        /* <DEDUP_REMOVED lines=11> */
.L_x_24:
        /* <DEDUP_REMOVED lines=16> */
.L_x_25:
        /* <DEDUP_REMOVED lines=16> */
.L_x_26:
        /* <DEDUP_REMOVED lines=16> */
.L_x_27:
        /* <DEDUP_REMOVED lines=16> */
.L_x_28:
        /* <DEDUP_REMOVED lines=16> */
.L_x_29:
[----:B------:R0:W1:Y:S01]  /*22c0*/  LDC.64 R8, c[0x4][R42] ;  /* 0x010000002a087b82 */ /* 0x0000620000000a00 */
[----:B------:R-:W2:Y:S01]  /*22d0*/  LDCU.64 UR4, c[0x4][0x28] ;  /* 0x01000500ff0477ac */ /* 0x000ea20008000a00 */
[----:B------:R-:W-:Y:S02]  /*22e0*/  CS2R R6, SRZ ;  /* 0x0000000000067805 */ /* 0x000fe4000001ff00 */
[----:B--2---:R-:W-:Y:S01]  /*22f0*/  MOV R4, UR4 ;  /* 0x0000000400047c02 */ /* 0x004fe20008000f00 */
[----:B0-----:R-:W-:-:S07]  /*2300*/  IMAD.U32 R5, RZ, RZ, UR5 ;  /* 0x00000005ff057e24 */ /* 0x001fce000f8e00ff */
[----:B------:R-:W-:-:S07]  /*2310*/  LEPC R20, `(.L_x_30) ;  /* 0x000000001014794e */ /* 0x000fce0000000000 */
[----:B-1----:R-:W-:Y:S05]  /*2320*/  CALL.ABS.NOINC R8 ;  /* 0x0000000008007343 */ /* 0x002fea0003c00000 */
.L_x_30:
[----:B------:R-:W2:Y:S01]  /*2330*/  LDG.E.64 R44, desc[UR36][R36.64+0x8] ;  /* 0x00000824242c7981 */ /* 0x000ea2000c1e1b00 */
[----:B------:R-:W0:Y:S03]  /*2340*/  LDCU.64 UR4, c[0x4][0x18] ;  /* 0x01000300ff0477ac */ /* 0x000e260008000a00 */
[----:B------:R-:W3:Y:S04]  /*2350*/  LDG.E.64 R48, desc[UR36][R36.64+0x1f48] ;  /* 0x001f482424307981 */ /* 0x000ee8000c1e1b00 */
[----:B------:R-:W4:Y:S04]  /*2360*/  LDG.E.64 R50, desc[UR36][R36.64+0x3e88] ;  /* 0x003e882424327981 */ /* 0x000f28000c1e1b00 */
[----:B------:R-:W5:Y:S04]  /*2370*/  LDG.E.64 R14, desc[UR36][R36.64+0x5dc8] ;  /* 0x005dc824240e7981 */ /* 0x000f68000c1e1b00 */
[----:B------:R-:W5:Y:S04]  /*2380*/  LDG.E.64 R12, desc[UR36][R36.64+0x7d08] ;  /* 0x007d0824240c7981 */ /* 0x000f68000c1e1b00 */
[----:B------:R-:W5:Y:S04]  /*2390*/  LDG.E.64 R10, desc[UR36][R36.64+0x9c48] ;  /* 0x009c4824240a7981 */ /* 0x000f68000c1e1b00 */
[----:B------:R-:W5:Y:S04]  /*23a0*/  LDG.E.64 R8, desc[UR36][R36.64+0xbb88] ;  /* 0x00bb882424087981 */ /* 0x000f68000c1e1b00 */
[----:B------:R-:W5:Y:S04]  /*23b0*/  LDG.E.64 R6, desc[UR36][R36.64+0xdac8] ;  /* 0x00dac82424067981 */ /* 0x000f68000c1e1b00 */
[----:B------:R-:W5:Y:S04]  /*23c0*/  LDG.E.64 R4, desc[UR36][R36.64+0xfa08] ;  /* 0x00fa082424047981 */ /* 0x000f68000c1e1b00 */
[----:B------:R-:W5:Y:S04]  /*23d0*/  LDG.E.64 R20, desc[UR36][R36.64+0x11948] ;  /* 0x0119482424147981 */ /* 0x000f68000c1e1b00 */
[----:B------:R1:W-:Y:S04]  /*23e0*/  STL.64 [R43], R22 ;  /* 0x000000162b007387 */ /* 0x0003e80000100a00 */
[----:B------:R1:W-:Y:S01]  /*23f0*/  STL.64 [R43+0x8], R16 ;  /* 0x000008102b007387 */ /* 0x0003e20000100a00 */
[----:B--2---:R-:W-:-:S08]  /*2400*/  DADD R44, RZ, R44 ;  /* 0x00000000ff2c7229 */ /* 0x004fd0000000002c */
[----:B---3--:R-:W-:-:S08]  /*2410*/  DFMA R44, R38, R48, R44 ;  /* 0x00000030262c722b */ /* 0x008fd0000000002c */
[----:B----4-:R-:W-:-:S08]  /*2420*/  DFMA R44, R40, R50, R44 ;  /* 0x00000032282c722b */ /* 0x010fd0000000002c */
[----:B-----5:R-:W-:-:S08]  /*2430*/  DFMA R14, R14, R18, R44 ;  /* 0x000000120e0e722b */ /* 0x020fd0000000002c */
[----:B------:R-:W-:-:S08]  /*2440*/  DFMA R12, R12, R24, R14 ;  /* 0x000000180c0c722b */ /* 0x000fd0000000000e */
[----:B------:R-:W-:-:S08]  /*2450*/  DFMA R10, R10, R26, R12 ;  /* 0x0000001a0a0a722b */ /* 0x000fd0000000000c */
[----:B------:R-:W-:-:S08]  /*2460*/  DFMA R8, R8, R28, R10 ;  /* 0x0000001c0808722b */ /* 0x000fd0000000000a */
[----:B------:R-:W-:Y:S02]  /*2470*/  DFMA R6, R6, R30, R8 ;  /* 0x0000001e0606722b */ /* 0x000fe40000000008 */
[----:B------:R1:W2:Y:S06]  /*2480*/  LDC.64 R8, c[0x4][R42] ;  /* 0x010000002a087b82 */ /* 0x0002ac0000000a00 */
[----:B------:R-:W-:Y:S01]  /*2490*/  DFMA R4, R4, R32, R6 ;  /* 0x000000200404722b */ /* 0x000fe20000000006 */
[----:B------:R-:W-:Y:S02]  /*24a0*/  IMAD.MOV.U32 R6, RZ, RZ, R34 ;  /* 0x000000ffff067224 */ /* 0x000fe400078e0022 */
[----:B------:R-:W-:-:S05]  /*24b0*/  IMAD.MOV.U32 R7, RZ, RZ, R2 ;  /* 0x000000ffff077224 */ /* 0x000fca00078e0002 */
[----:B------:R-:W-:Y:S01]  /*24c0*/  DFMA R46, R20, R46, R4 ;  /* 0x0000002e142e722b */ /* 0x000fe20000000004 */
[----:B0-----:R-:W-:Y:S02]  /*24d0*/  IMAD.U32 R4, RZ, RZ, UR4 ;  /* 0x00000004ff047e24 */ /* 0x001fe4000f8e00ff */
[----:B------:R-:W-:-:S04]  /*24e0*/  IMAD.U32 R5, RZ, RZ, UR5 ;  /* 0x00000005ff057e24 */ /* 0x000fc8000f8e00ff */
[----:B------:R1:W-:Y:S04]  /*24f0*/  STL.64 [R43+0x10], R46 ;  /* 0x0000102e2b007387 */ /* 0x0003e80000100a00 */
[----:B------:R-:W-:-:S07]  /*2500*/  LEPC R20, `(.L_x_31) ;  /* 0x000000001014794e */ /* 0x000fce0000000000 */
[----:B-12---:R-:W-:Y:S05]  /*2510*/  CALL.ABS.NOINC R8 ;  /* 0x0000000008007343 */ /* 0x006fea0003c00000 */
.L_x_31:
        /* <DEDUP_REMOVED lines=16> */
.L_x_32:
        /* <DEDUP_REMOVED lines=9> */
[----:B------:R-:W-:Y:S02]  /*26b0*/  SEL R0, R6, 0x5f, P0 ;  /* 0x0000005f06007807 */ /* 0x000fe40000000000 */
[----:B------:R-:W-:Y:S02]  /*26c0*/  MOV R6, R34 ;  /* 0x0000002200067202 */ /* 0x000fe40000000f00 */
[----:B------:R-:W-:-:S04]  /*26d0*/  LOP3.LUT R0, R0, 0xffff, RZ, 0xc0, !PT ;  /* 0x0000ffff00007812 */ /* 0x000fc800078ec0ff */
[----:B------:R-:W-:-:S05]  /*26e0*/  PRMT R0, R0, 0x8880, RZ ;  /* 0x0000888000007816 */ /* 0x000fca00000000ff */
[----:B---3--:R0:W-:Y:S02]  /*26f0*/  STL [R43], R0 ;  /* 0x000000002b007387 */ /* 0x0081e40000100800 */
[----:B------:R-:W-:-:S07]  /*2700*/  LEPC R20, `(.L_x_33) ;  /* 0x000000001014794e */ /* 0x000fce0000000000 */
[----:B0-----:R-:W-:Y:S05]  /*2710*/  CALL.ABS.NOINC R8 ;  /* 0x0000000008007343 */ /* 0x001fea0003c00000 */
.L_x_33:
        /* <DEDUP_REMOVED lines=16> */
.L_x_34:
        /* <DEDUP_REMOVED lines=16> */
.L_x_35:
        /* <DEDUP_REMOVED lines=16> */
.L_x_36:
        /* <DEDUP_REMOVED lines=16> */
.L_x_37:
        /* <DEDUP_REMOVED lines=16> */
.L_x_38:
        /* <DEDUP_REMOVED lines=16> */
.L_x_39:
        /* <DEDUP_REMOVED lines=16> */
.L_x_40:
        /* <DEDUP_REMOVED lines=16> */
.L_x_41:
[----:B------:R-:W0:Y:S01]  /*2f20*/  LDC.64 R42, c[0x4][R42] ;  /* 0x010000002a2a7b82 */ /* 0x000e220000000a00 */
[----:B------:R-:W1:Y:S01]  /*2f30*/  LDCU.64 UR4, c[0x4][0x28] ;  /* 0x01000500ff0477ac */ /* 0x000e620008000a00 */
[----:B------:R-:W-:Y:S01]  /*2f40*/  CS2R R6, SRZ ;  /* 0x0000000000067805 */ /* 0x000fe2000001ff00 */
[----:B-1----:R-:W-:Y:S02]  /*2f50*/  IMAD.U32 R4, RZ, RZ, UR4 ;  /* 0x00000004ff047e24 */ /* 0x002fe4000f8e00ff */
[----:B------:R-:W-:-:S07]  /*2f60*/  IMAD.U32 R5, RZ, RZ, UR5 ;  /* 0x00000005ff057e24 */ /* 0x000fce000f8e00ff */
[----:B------:R-:W-:-:S07]  /*2f70*/  LEPC R20, `(.L_x_11) ;  /* 0x000000001014794e */ /* 0x000fce0000000000 */
[----:B0-----:R-:W-:Y:S05]  /*2f80*/  CALL.ABS.NOINC R42 ;  /* 0x000000002a007343 */ /* 0x001fea0003c00000 */
.L_x_11:
[----:B------:R-:W0:Y:S02]  /*2f90*/  LDC.64 R4, c[0x0][0x398] ;  /* 0x0000e600ff047b82 */ /* 0x000e240000000a00 */
[----:B0-----:R2:W-:Y:S01]  /*2fa0*/  STG.E.STRONG.SYS desc[UR36][R4.64], R22 ;  /* 0x0000001604007986 */ /* 0x0015e2000c115924 */
[----:B------:R-:W-:Y:S01]  /*2fb0*/  @!PT LDS RZ, [RZ] ;  /* 0x00000000fffff984 */ /* 0x000fe20000000800 */
[----:B------:R-:W-:Y:S01]  /*2fc0*/  @!PT LDS RZ, [RZ] ;  /* 0x00000000fffff984 */ /* 0x000fe20000000800 */
[----:B------:R-:W-:Y:S01]  /*2fd0*/  @!PT LDS RZ, [RZ] ;  /* 0x00000000fffff984 */ /* 0x000fe20000000800 */
[----:B------:R-:W-:Y:S01]  /*2fe0*/  @!PT LDS RZ, [RZ] ;  /* 0x00000000fffff984 */ /* 0x000fe20000000800 */
[----:B------:R-:W-:-:S00]  /*2ff0*/  MEMBAR.ALL.CTA ;  /* 0x0000000000007992 */ /* 0x000fc00000008000 */
[----:B------:R-:W-:Y:S06]  /*3000*/  MEMBAR.SC.SYS ;  /* 0x0000000000007992 */ /* 0x000fec0000003000 */
[----:B------:R-:W-:-:S00]  /*3010*/  ERRBAR ;  /* 0x00000000000079ab */ /* 0x000fc00000000000 */
[----:B------:R-:W-:Y:S06]  /*3020*/  CGAERRBAR ;  /* 0x00000000000075ab */ /* 0x000fec0000000000 */
[----:B------:R-:W-:Y:S01]  /*3030*/  CCTL.IVALL ;  /* 0x00000000ff00798f */ /* 0x000fe20002000000 */
[----:B------:R-:W-:-:S07]  /*3040*/  MOV R7, R22 ;  /* 0x0000001600077202 */ /* 0x000fce0000000f00 */
.L_x_1:
[----:B0-----:R-:W-:Y:S05]  /*3050*/  BSYNC B6 ;  /* 0x0000000000067941 */ /* 0x001fea0003800000 */
.L_x_0:
[----:B--2---:R-:W0:Y:S02]  /*3060*/  LDC.64 R4, c[0x0][0x390] ;  /* 0x0000e400ff047b82 */ /* 0x004e240000000a00 */
[----:B0-----:R-:W2:Y:S02]  /*3070*/  LDG.E.STRONG.SYS R4, desc[UR36][R4.64] ;  /* 0x0000002404047981 */ /* 0x001ea4000c1f5900 */
[----:B--2---:R-:W-:-:S13]  /*3080*/  ISETP.NE.AND P0, PT, R4, RZ, PT ;  /* 0x000000ff0400720c */ /* 0x004fda0003f05270 */
[----:B------:R-:W-:Y:S05]  /*3090*/  @!P0 BRA `(.L_x_42) ;  /* 0xffffffd000148947 */ /* 0x000fea000383ffff */
[----:B------:R-:W-:Y:S05]  /*30a0*/  EXIT ;  /* 0x000000000000794d */ /* 0x000fea0003800000 */
        .weak           $__internal_0_$__cuda_sm20_div_rn_f64_full
        .type           $__internal_0_$__cuda_sm20_div_rn_f64_full,@function
        .size           $__internal_0_$__cuda_sm20_div_rn_f64_full,(.L_x_49 - $__internal_0_$__cuda_sm20_div_rn_f64_full)
$__internal_0_$__cuda_sm20_div_rn_f64_full:
[C---:B------:R-:W-:Y:S01]  /*30b0*/  FSETP.GEU.AND P0, PT, |R21|.reuse, 1.469367938527859385e-39, PT ;  /* 0x001000001500780b */ /* 0x040fe20003f0e200 */
[--C-:B------:R-:W-:Y:S01]  /*30c0*/  IMAD.MOV.U32 R20, RZ, RZ, R0.reuse ;  /* 0x000000ffff147224 */ /* 0x100fe200078e0000 */
[----:B------:R-:W-:Y:S01]  /*30d0*/  LOP3.LUT R14, R21, 0x800fffff, RZ, 0xc0, !PT ;  /* 0x800fffff150e7812 */ /* 0x000fe200078ec0ff */
[----:B------:R-:W-:Y:S01]  /*30e0*/  IMAD.MOV.U32 R47, RZ, RZ, R3 ;  /* 0x000000ffff2f7224 */ /* 0x000fe200078e0003 */
[----:B------:R-:W-:Y:S01]  /*30f0*/  BSSY B0, `(.L_x_43) ;  /* 0x000005d000007945 */ /* 0x000fe20003800000 */
[----:B------:R-:W-:Y:S01]  /*3100*/  IMAD.MOV.U32 R48, RZ, RZ, 0x1 ;  /* 0x00000001ff307424 */ /* 0x000fe200078e00ff */
[----:B------:R-:W-:Y:S01]  /*3110*/  LOP3.LUT R15, R14, 0x3ff00000, RZ, 0xfc, !PT ;  /* 0x3ff000000e0f7812 */ /* 0x000fe200078efcff */
[----:B------:R-:W-:Y:S01]  /*3120*/  IMAD.MOV.U32 R14, RZ, RZ, R0 ;  /* 0x000000ffff0e7224 */ /* 0x000fe200078e0000 */
[C---:B------:R-:W-:Y:S01]  /*3130*/  FSETP.GEU.AND P2, PT, |R47|.reuse, 1.469367938527859385e-39, PT ;  /* 0x001000002f00780b */ /* 0x040fe20003f4e200 */
[----:B------:R-:W-:Y:S01]  /*3140*/  IMAD.MOV.U32 R46, RZ, RZ, R6 ;  /* 0x000000ffff2e7224 */ /* 0x000fe200078e0006 */
[----:B------:R-:W-:Y:S01]  /*3150*/  LOP3.LUT R3, R47, 0x7ff00000, RZ, 0xc0, !PT ;  /* 0x7ff000002f037812 */ /* 0x000fe200078ec0ff */
[----:B------:R-:W-:Y:S01]  /*3160*/  IMAD.MOV.U32 R5, RZ, RZ, 0x1ca00000 ;  /* 0x1ca00000ff057424 */ /* 0x000fe200078e00ff */
[----:B------:R-:W-:Y:S01]  /*3170*/  LOP3.LUT R6, R21, 0x7ff00000, RZ, 0xc0, !PT ;  /* 0x7ff0000015067812 */ /* 0x000fe200078ec0ff */
[----:B------:R-:W-:Y:S01]  /*3180*/  @!P0 DMUL R14, R20, 8.98846567431157953865e+307 ;  /* 0x7fe00000140e8828 */ /* 0x000fe20000000000 */
[----:B------:R-:W-:-:S02]  /*3190*/  IMAD.MOV.U32 R7, RZ, RZ, 0x1ca00000 ;  /* 0x1ca00000ff077424 */ /* 0x000fc400078e00ff */
[----:B------:R-:W-:-:S03]  /*31a0*/  ISETP.GE.U32.AND P1, PT, R3, R6, PT ;  /* 0x000000060300720c */ /* 0x000fc60003f26070 */
[----:B------:R-:W0:Y:S01]  /*31b0*/  MUFU.RCP64H R49, R15 ;  /* 0x0000000f00317308 */ /* 0x000e220000001800 */
[----:B------:R-:W-:Y:S02]  /*31c0*/  SEL R7, R7, 0x63400000, !P1 ;  /* 0x6340000007077807 */ /* 0x000fe40004800000 */
[----:B------:R-:W-:Y:S02]  /*31d0*/  @!P2 LOP3.LUT R8, R21, 0x7ff00000, RZ, 0xc0, !PT ;  /* 0x7ff000001508a812 */ /* 0x000fe400078ec0ff */
[----:B------:R-:W-:Y:S02]  /*31e0*/  @!P0 LOP3.LUT R6, R15, 0x7ff00000, RZ, 0xc0, !PT ;  /* 0x7ff000000f068812 */ /* 0x000fe400078ec0ff */
[----:B------:R-:W-:-:S04]  /*31f0*/  @!P2 ISETP.GE.U32.AND P3, PT, R3, R8, PT ;  /* 0x000000080300a20c */ /* 0x000fc80003f66070 */
[----:B------:R-:W-:-:S04]  /*3200*/  @!P2 SEL R5, R5, 0x63400000, !P3 ;  /* 0x634000000505a807 */ /* 0x000fc80005800000 */
[----:B------:R-:W-:Y:S01]  /*3210*/  @!P2 LOP3.LUT R5, R5, 0x80000000, R47, 0xf8, !PT ;  /* 0x800000000505a812 */ /* 0x000fe200078ef82f */
[----:B0-----:R-:W-:-:S08]  /*3220*/  DFMA R50, R48, -R14, 1 ;  /* 0x3ff000003032742b */ /* 0x001fd0000000080e */
[----:B------:R-:W-:-:S08]  /*3230*/  DFMA R50, R50, R50, R50 ;  /* 0x000000323232722b */ /* 0x000fd00000000032 */
[----:B------:R-:W-:Y:S01]  /*3240*/  DFMA R8, R48, R50, R48 ;  /* 0x000000323008722b */ /* 0x000fe20000000030 */
[----:B------:R-:W-:Y:S01]  /*3250*/  LOP3.LUT R51, R7, 0x800fffff, R47, 0xf8, !PT ;  /* 0x800fffff07337812 */ /* 0x000fe200078ef82f */
[----:B------:R-:W-:Y:S01]  /*3260*/  IMAD.MOV.U32 R50, RZ, RZ, R46 ;  /* 0x000000ffff327224 */ /* 0x000fe200078e002e */
[----:B------:R-:W-:Y:S01]  /*3270*/  @!P2 LOP3.LUT R49, R5, 0x100000, RZ, 0xfc, !PT ;  /* 0x001000000531a812 */ /* 0x000fe200078efcff */
[----:B------:R-:W-:Y:S02]  /*3280*/  @!P2 IMAD.MOV.U32 R48, RZ, RZ, RZ ;  /* 0x000000ffff30a224 */ /* 0x000fe400078e00ff */
[----:B------:R-:W-:Y:S02]  /*3290*/  IMAD.MOV.U32 R5, RZ, RZ, R3 ;  /* 0x000000ffff057224 */ /* 0x000fe400078e0003 */
[----:B------:R-:W-:Y:S02]  /*32a0*/  DFMA R52, R8, -R14, 1 ;  /* 0x3ff000000834742b */ /* 0x000fe4000000080e */
[----:B------:R-:W-:-:S06]  /*32b0*/  @!P2 DFMA R50, R50, 2, -R48 ;  /* 0x400000003232a82b */ /* 0x000fcc0000000830 */
[----:B------:R-:W-:-:S04]  /*32c0*/  DFMA R52, R8, R52, R8 ;  /* 0x000000340834722b */ /* 0x000fc80000000008 */
[----:B------:R-:W-:-:S04]  /*32d0*/  @!P2 LOP3.LUT R5, R51, 0x7ff00000, RZ, 0xc0, !PT ;  /* 0x7ff000003305a812 */ /* 0x000fc800078ec0ff */
[----:B------:R-:W-:Y:S01]  /*32e0*/  DMUL R8, R52, R50 ;  /* 0x0000003234087228 */ /* 0x000fe20000000000 */
[----:B------:R-:W-:-:S05]  /*32f0*/  VIADD R7, R5, 0xffffffff ;  /* 0xffffffff05077836 */ /* 0x000fca0000000000 */
[----:B------:R-:W-:Y:S02]  /*3300*/  ISETP.GT.U32.AND P0, PT, R7, 0x7feffffe, PT ;  /* 0x7feffffe0700780c */ /* 0x000fe40003f04070 */
[----:B------:R-:W-:-:S08]  /*3310*/  DFMA R48, R8, -R14, R50 ;  /* 0x8000000e0830722b */ /* 0x000fd00000000032 */
[----:B------:R-:W-:Y:S01]  /*3320*/  DFMA R48, R52, R48, R8 ;  /* 0x000000303430722b */ /* 0x000fe20000000008 */
[----:B------:R-:W-:-:S04]  /*3330*/  IADD3 R8, PT, PT, R6, -0x1, RZ ;  /* 0xffffffff06087810 */ /* 0x000fc80007ffe0ff */
[----:B------:R-:W-:-:S13]  /*3340*/  ISETP.GT.U32.OR P0, PT, R8, 0x7feffffe, P0 ;  /* 0x7feffffe0800780c */ /* 0x000fda0000704470 */
[----:B------:R-:W-:Y:S05]  /*3350*/  @P0 BRA `(.L_x_44) ;  /* 0x0000000000780947 */ /* 0x000fea0003800000 */
[----:B------:R-:W-:Y:S01]  /*3360*/  LOP3.LUT R6, R21, 0x7ff00000, RZ, 0xc0, !PT ;  /* 0x7ff0000015067812 */ /* 0x000fe200078ec0ff */
[----:B------:R-:W-:Y:S02]  /*3370*/  IMAD.MOV.U32 R5, RZ, RZ, 0x1ca00000 ;  /* 0x1ca00000ff057424 */ /* 0x000fe400078e00ff */
[----:B------:R-:W-:Y:S01]  /*3380*/  IMAD.MOV.U32 R46, RZ, RZ, RZ ;  /* 0x000000ffff2e7224 */ /* 0x000fe200078e00ff */
[CC--:B------:R-:W-:Y:S02]  /*3390*/  VIADDMNMX R7, R3.reuse, -R6.reuse, 0xb9600000, !PT ;  /* 0xb960000003077446 */ /* 0x0c0fe40007800906 */
[----:B------:R-:W-:Y:S02]  /*33a0*/  ISETP.GE.U32.AND P0, PT, R3, R6, PT ;  /* 0x000000060300720c */ /* 0x000fe40003f06070 */
[----:B------:R-:W-:Y:S02]  /*33b0*/  VIMNMX R7, PT, PT, R7, 0x46a00000, PT ;  /* 0x46a0000007077848 */ /* 0x000fe40003fe0100 */
[----:B------:R-:W-:-:S05]  /*33c0*/  SEL R6, R5, 0x63400000, !P0 ;  /* 0x6340000005067807 */ /* 0x000fca0004000000 */
[----:B------:R-:W-:-:S04]  /*33d0*/  IMAD.IADD R6, R7, 0x1, -R6 ;  /* 0x0000000107067824 */ /* 0x000fc800078e0a06 */
[----:B------:R-:W-:-:S06]  /*33e0*/  VIADD R47, R6, 0x7fe00000 ;  /* 0x7fe00000062f7836 */ /* 0x000fcc0000000000 */
[----:B------:R-:W-:-:S10]  /*33f0*/  DMUL R8, R48, R46 ;  /* 0x0000002e30087228 */ /* 0x000fd40000000000 */
[----:B------:R-:W-:-:S13]  /*3400*/  FSETP.GTU.AND P0, PT, |R9|, 1.469367938527859385e-39, PT ;  /* 0x001000000900780b */ /* 0x000fda0003f0c200 */
[----:B------:R-:W-:Y:S05]  /*3410*/  @P0 BRA `(.L_x_45) ;  /* 0x0000000000a80947 */ /* 0x000fea0003800000 */
[----:B------:R-:W-:Y:S01]  /*3420*/  DFMA R50, R48, -R14, R50 ;  /* 0x8000000e3032722b */ /* 0x000fe20000000032 */
[----:B------:R-:W-:-:S09]  /*3430*/  IMAD.MOV.U32 R46, RZ, RZ, RZ ;  /* 0x000000ffff2e7224 */ /* 0x000fd200078e00ff */
[C---:B------:R-:W-:Y:S02]  /*3440*/  FSETP.NEU.AND P0, PT, R51.reuse, RZ, PT ;  /* 0x000000ff3300720b */ /* 0x040fe40003f0d000 */
[----:B------:R-:W-:-:S04]  /*3450*/  LOP3.LUT R3, R51, 0x80000000, R21, 0x48, !PT ;  /* 0x8000000033037812 */ /* 0x000fc800078e4815 */
[----:B------:R-:W-:-:S07]  /*3460*/  LOP3.LUT R47, R3, R47, RZ, 0xfc, !PT ;  /* 0x0000002f032f7212 */ /* 0x000fce00078efcff */
[----:B------:R-:W-:Y:S05]  /*3470*/  @!P0 BRA `(.L_x_45) ;  /* 0x0000000000908947 */ /* 0x000fea0003800000 */
[----:B------:R-:W-:Y:S01]  /*3480*/  IMAD.MOV R15, RZ, RZ, -R6 ;  /* 0x000000ffff0f7224 */ /* 0x000fe200078e0a06 */
[----:B------:R-:W-:Y:S01]  /*3490*/  IADD3 R6, PT, PT, -R6, -0x43300000, RZ ;  /* 0xbcd0000006067810 */ /* 0x000fe20007ffe1ff */
[----:B------:R-:W-:-:S06]  /*34a0*/  IMAD.MOV.U32 R14, RZ, RZ, RZ ;  /* 0x000000ffff0e7224 */ /* 0x000fcc00078e00ff */
[----:B------:R-:W-:Y:S02]  /*34b0*/  DFMA R14, R8, -R14, R48 ;  /* 0x8000000e080e722b */ /* 0x000fe40000000030 */
[----:B------:R-:W-:-:S08]  /*34c0*/  DMUL.RP R48, R48, R46 ;  /* 0x0000002e30307228 */ /* 0x000fd00000008000 */
[----:B------:R-:W-:Y:S02]  /*34d0*/  FSETP.NEU.AND P0, PT, |R15|, R6, PT ;  /* 0x000000060f00720b */ /* 0x000fe40003f0d200 */
[----:B------:R-:W-:Y:S02]  /*34e0*/  LOP3.LUT R3, R49, R3, RZ, 0x3c, !PT ;  /* 0x0000000331037212 */ /* 0x000fe400078e3cff */
[----:B------:R-:W-:Y:S02]  /*34f0*/  FSEL R6, R48, R8, !P0 ;  /* 0x0000000830067208 */ /* 0x000fe40004000000 */
[----:B------:R-:W-:-:S03]  /*3500*/  FSEL R7, R3, R9, !P0 ;  /* 0x0000000903077208 */ /* 0x000fc60004000000 */
[----:B------:R-:W-:Y:S02]  /*3510*/  IMAD.MOV.U32 R8, RZ, RZ, R6 ;  /* 0x000000ffff087224 */ /* 0x000fe400078e0006 */
[----:B------:R-:W-:Y:S01]  /*3520*/  IMAD.MOV.U32 R9, RZ, RZ, R7 ;  /* 0x000000ffff097224 */ /* 0x000fe200078e0007 */
[----:B------:R-:W-:Y:S06]  /*3530*/  BRA `(.L_x_45) ;  /* 0x0000000000607947 */ /* 0x000fec0003800000 */
.L_x_44:
[----:B------:R-:W-:-:S14]  /*3540*/  DSETP.NAN.AND P0, PT, R46, R46, PT ;  /* 0x0000002e2e00722a */ /* 0x000fdc0003f08000 */
[----:B------:R-:W-:Y:S05]  /*3550*/  @P0 BRA `(.L_x_46) ;  /* 0x00000000004c0947 */ /* 0x000fea0003800000 */
[----:B------:R-:W-:-:S14]  /*3560*/  DSETP.NAN.AND P0, PT, R20, R20, PT ;  /* 0x000000141400722a */ /* 0x000fdc0003f08000 */
[----:B------:R-:W-:Y:S05]  /*3570*/  @P0 BRA `(.L_x_47) ;  /* 0x0000000000340947 */ /* 0x000fea0003800000 */
[----:B------:R-:W-:Y:S01]  /*3580*/  ISETP.NE.AND P0, PT, R5, R6, PT ;  /* 0x000000060500720c */ /* 0x000fe20003f05270 */
[----:B------:R-:W-:Y:S02]  /*3590*/  IMAD.MOV.U32 R8, RZ, RZ, 0x0 ;  /* 0x00000000ff087424 */ /* 0x000fe400078e00ff */
[----:B------:R-:W-:-:S10]  /*35a0*/  IMAD.MOV.U32 R9, RZ, RZ, -0x80000 ;  /* 0xfff80000ff097424 */ /* 0x000fd400078e00ff */
[----:B------:R-:W-:Y:S05]  /*35b0*/  @!P0 BRA `(.L_x_45) ;  /* 0x0000000000408947 */ /* 0x000fea0003800000 */
[----:B------:R-:W-:Y:S02]  /*35c0*/  ISETP.NE.AND P0, PT, R5, 0x7ff00000, PT ;  /* 0x7ff000000500780c */ /* 0x000fe40003f05270 */
[----:B------:R-:W-:Y:S02]  /*35d0*/  LOP3.LUT R3, R47, 0x80000000, R21, 0x48, !PT ;  /* 0x800000002f037812 */ /* 0x000fe400078e4815 */
[----:B------:R-:W-:-:S13]  /*35e0*/  ISETP.EQ.OR P0, PT, R6, RZ, !P0 ;  /* 0x000000ff0600720c */ /* 0x000fda0004702670 */
[----:B------:R-:W-:Y:S01]  /*35f0*/  @P0 LOP3.LUT R5, R3, 0x7ff00000, RZ, 0xfc, !PT ;  /* 0x7ff0000003050812 */ /* 0x000fe200078efcff */
[----:B------:R-:W-:Y:S01]  /*3600*/  @!P0 IMAD.MOV.U32 R9, RZ, RZ, R3 ;  /* 0x000000ffff098224 */ /* 0x000fe200078e0003 */
[----:B------:R-:W-:Y:S01]  /*3610*/  @!P0 MOV R8, RZ ;  /* 0x000000ff00088202 */ /* 0x000fe20000000f00 */
[----:B------:R-:W-:Y:S02]  /*3620*/  @P0 IMAD.MOV.U32 R8, RZ, RZ, RZ ;  /* 0x000000ffff080224 */ /* 0x000fe400078e00ff */
[----:B------:R-:W-:Y:S01]  /*3630*/  @P0 IMAD.MOV.U32 R9, RZ, RZ, R5 ;  /* 0x000000ffff090224 */ /* 0x000fe200078e0005 */
[----:B------:R-:W-:Y:S06]  /*3640*/  BRA `(.L_x_45) ;  /* 0x00000000001c7947 */ /* 0x000fec0003800000 */
.L_x_47:
[----:B------:R-:W-:Y:S01]  /*3650*/  LOP3.LUT R3, R21, 0x80000, RZ, 0xfc, !PT ;  /* 0x0008000015037812 */ /* 0x000fe200078efcff */
[----:B------:R-:W-:-:S04]  /*3660*/  IMAD.MOV.U32 R8, RZ, RZ, R20 ;  /* 0x000000ffff087224 */ /* 0x000fc800078e0014 */
[----:B------:R-:W-:Y:S01]  /*3670*/  IMAD.MOV.U32 R9, RZ, RZ, R3 ;  /* 0x000000ffff097224 */ /* 0x000fe200078e0003 */
[----:B------:R-:W-:Y:S06]  /*3680*/  BRA `(.L_x_45) ;  /* 0x00000000000c7947 */ /* 0x000fec0003800000 */
.L_x_46:
[----:B------:R-:W-:Y:S01]  /*3690*/  LOP3.LUT R3, R47, 0x80000, RZ, 0xfc, !PT ;  /* 0x000800002f037812 */ /* 0x000fe200078efcff */
[----:B------:R-:W-:-:S04]  /*36a0*/  IMAD.MOV.U32 R8, RZ, RZ, R46 ;  /* 0x000000ffff087224 */ /* 0x000fc800078e002e */
[----:B------:R-:W-:-:S07]  /*36b0*/  IMAD.MOV.U32 R9, RZ, RZ, R3 ;  /* 0x000000ffff097224 */ /* 0x000fce00078e0003 */
.L_x_45:
[----:B------:R-:W-:Y:S05]  /*36c0*/  BSYNC B0 ;  /* 0x0000000000007941 */ /* 0x000fea0003800000 */
.L_x_43:
[----:B------:R-:W-:Y:S02]  /*36d0*/  IMAD.MOV.U32 R5, RZ, RZ, 0x0 ;  /* 0x00000000ff057424 */ /* 0x000fe400078e00ff */
[----:B------:R-:W-:Y:S02]  /*36e0*/  IMAD.MOV.U32 R6, RZ, RZ, R8 ;  /* 0x000000ffff067224 */ /* 0x000fe400078e0008 */
[----:B------:R-:W-:Y:S01]  /*36f0*/  IMAD.MOV.U32 R3, RZ, RZ, R9 ;  /* 0x000000ffff037224 */ /* 0x000fe200078e0009 */
[----:B------:R-:W-:Y:S06]  /*3700*/  RET.REL.NODEC R4 `(_Z16persistentKernelPdPViS1_S1_) ;  /* 0xffffffc8043c7950 */ /* 0x000fec0003c3ffff */
.L_x_48:
[----:B------:R-:W-:-:S00]  /*3710*/  BRA `(.L_x_48) ;  /* 0xfffffffc00fc7947 */ /* 0x000fc0000383ffff */
[----:B------:R-:W-:-:S00]  /*3720*/  NOP ;  /* 0x0000000000007918 */ /* 0x000fc00000000000 */
        /* <DEDUP_REMOVED lines=13> */
.L_x_49:


//--------------------- .nv.global.init           --------------------------
	.section	.nv.global.init,"aw",@progbits
	.align	4
.nv.global.init:
	.type		g_activeCycle,@object
	.size		g_activeCycle,($str$2 - g_activeCycle)
g_activeCycle:
        /*0000*/ 	.byte	0xff, 0xff, 0xff, 0xff
	.type		$str$2,@object
	.size		$str$2,($str$1 - $str$2)
$str$2:
        /*0004*/ 	.byte	0x0a, 0x00
	.type		$str$1,@object
	.size		$str$1,($str - $str$1)
$str$1:
        /*0006*/ 	.byte	0x25, 0x63, 0x00
	.type		$str,@object
	.size		$str,(.L_2 - $str)
$str:
        /*0009*/ 	.byte	0x43, 0x59, 0x43, 0x3d, 0x25, 0x32, 0x6c, 0x6c, 0x64, 0x20, 0x20, 0x74, 0x5f, 0x63, 0x75, 0x72
        /*0019*/ 	.byte	0x3d, 0x25, 0x34, 0x2e, 0x31, 0x66, 0x20, 0x20, 0x74, 0x5f, 0x62, 0x61, 0x63, 0x6b, 0x3d, 0x25
        /*0029*/ 	.byte	0x34, 0x2e, 0x31, 0x66, 0x20, 0x20, 0x6d, 0x73, 0x67, 0x5f, 0x62, 0x61, 0x63, 0x6b, 0x3d, 0x00
.L_2:


//--------------------- .nv.shared.reserved.0     --------------------------
	.section	.nv.shared.reserved.0,"aw",@nobits
	.weak		__nv_reservedSMEM_offset_0_alias
	.size		__nv_reservedSMEM_offset_0_alias, 0, 64
	.other		__nv_reservedSMEM_offset_0_alias,@"STO_CUDA_RESERVED_SHARED STV_DEFAULT"
__nv_reservedSMEM_offset_0_alias:
	.zero		0
	.zero		64


//--------------------- .nv.global                --------------------------
	.section	.nv.global,"aw",@nobits
	.align	4
.nv.global:
	.type		g_threadsDone,@object
	.size		g_threadsDone,(.L_0 - g_threadsDone)
g_threadsDone:
	.zero		4
.L_0:


//--------------------- .nv.constant0._Z16persistentKernelPdPViS1_S1_ --------------------------
	.section	.nv.constant0._Z16persistentKernelPdPViS1_S1_,"a",@progbits
	.sectionflags	@""
	.align	4
.nv.constant0._Z16persistentKernelPdPViS1_S1_:
	.zero		928


//--------------------- SYMBOLS --------------------------

	.type		.nv.reservedSmem.offset0,@object
	.size		.nv.reservedSmem.offset0,0x4
	.type		vprintf,@function
